	.target	sm_100a

	.elftype	@"ET_EXEC"


//--------------------- .note.nv.tkinfo           --------------------------
	.section	.note.nv.tkinfo,"",@"SHT_NOTE"
	.sectionflags	@"SHF_NOTE_NV_TKINFO"
	.tkinfo
        /*0018*/ 	.word	0x00000002
        /*0030*/ 	.string	""
        /*0030*/ 	.string	"ptxas"
        /*0030*/ 	.string	"Cuda compilation tools, release 13.0, V13.0.88"
        /*0030*/ 	.string	"Build cuda_13.0.r13.0/compiler.36424714_0"
        /*0030*/ 	.string	"-arch sm_100a -m 64 "



//--------------------- .note.nv.cuinfo           --------------------------
	.section	.note.nv.cuinfo,"",@"SHT_NOTE"
	.sectionflags	@"SHF_NOTE_NV_CUINFO"
        /*0018*/ 	.short	0x0002
        /*001a*/ 	.short	0x0064
        /*001c*/ 	.short	0x0082
	.zero		2


//--------------------- .nv.info                  --------------------------
	.section	.nv.info,"",@"SHT_CUDA_INFO"
	.align	4


	//----- nvinfo : EIATTR_REGCOUNT
	.align		4
        /*0000*/ 	.byte	0x04, 0x2f
        /*0002*/ 	.short	(.L_20 - .L_19)
	.align		4
.L_19:
        /*0004*/ 	.word	index@(_ZN7cutlass13device_kernelINS_4gemm6kernel13GemmUniversalIN4cute5tupleIJiiiiEEENS1_10collective13CollectiveMmaINS1_35MainloopSm100TmaUmmaWarpSpecializedILi4ELi2ELi4ENS5_IJNS4_1CILi1EEESB_SB_EEEEENS5_IJNSA_ILi64EEENSA_ILi256EEENSA_ILi128EEEEEEaNS5_IJlSB_lEEEaSI_NS4_8TiledMMAINS4_8MMA_AtomIJNS4_15SM100_MMA_S8_SSIaaiLi64ELi256ELNS4_4UMMA5MajorE0ELSN_0ELNSM_8SaturateE0EEEEEENS4_6LayoutISC_NS5_IJNSA_ILi0EEESS_SS_EEEEENS5_IJNS4_10UnderscoreESV_SV_EEEEENS4_13SM90_TMA_LOADENS4_14ComposedLayoutINS4_7SwizzleILi3ELi4ELi3EEENS4_18smem_ptr_flag_bitsILi8EEENSR_INS5_IJNSA_ILi8EEESG_EEENS5_IJSG_SB_EEEEEEEvNS4_8identityESY_S18_vS19_EENS_8epilogue10collective18CollectiveEpilogueINS1B_23Sm100TmaWarpSpecializedILi4ELi2ELi32ELb0ELb0EEEJSH_NS5_IJNSR_ISE_SB_EES1G_EEEaSI_aSI_NS1B_6fusion15FusionCallbacksIS1F_NS1I_17LinearCombinationIaiaiLNS_15FloatRoundStyleE2EEESH_S1H_JEEENS4_5SM1004TMEM4LOAD26SM100_TMEM_LOAD_16dp32b32xESY_NSZ_INS10_ILi2ELi4ELi3EEES13_NSR_INS5_IJS14_SE_EEENS5_IJSE_SB_EEEEEEENS4_39AutoVectorizingCopyWithAssumedAlignmentILi128EEENS4_14SM90_TMA_STOREES1W_S1Y_S1Y_EEEvvEEEEvNT_6ParamsE)
        /*0008*/ 	.word	0x0000007a


	//----- nvinfo : EIATTR_FRAME_SIZE
	.align		4
.L_20:
        /*000c*/ 	.byte	0x04, 0x11
        /*000e*/ 	.short	(.L_22 - .L_21)
	.align		4
.L_21:
        /*0010*/ 	.word	index@($__internal_2_$__cuda_sm10x_tcgen05_guardrail_trap_unallocated_columns_being_dealloced)
        /*0014*/ 	.word	0x00000000


	//----- nvinfo : EIATTR_FRAME_SIZE
	.align		4
.L_22:
        /*0018*/ 	.byte	0x04, 0x11
        /*001a*/ 	.short	(.L_24 - .L_23)
	.align		4
.L_23:
        /*001c*/ 	.word	index@($__internal_1_$__cuda_sm10x_tcgen05_guardrail_trap_phase_invalid_during_alloc)
        /*0020*/ 	.word	0x00000000


	//----- nvinfo : EIATTR_FRAME_SIZE
	.align		4
.L_24:
        /*0024*/ 	.byte	0x04, 0x11
        /*0026*/ 	.short	(.L_26 - .L_25)
	.align		4
.L_25:
        /*0028*/ 	.word	index@($__internal_0_$__cuda_sm10x_tcgen05_guardrail_trap_col_being_dealloced_not_returned_by_alloc)
        /*002c*/ 	.word	0x00000000


	//----- nvinfo : EIATTR_FRAME_SIZE
	.align		4
.L_26:
        /*0030*/ 	.byte	0x04, 0x11
        /*0032*/ 	.short	(.L_28 - .L_27)
	.align		4
.L_27:
        /*0034*/ 	.word	index@(_ZN7cutlass13device_kernelINS_4gemm6kernel13GemmUniversalIN4cute5tupleIJiiiiEEENS1_10collective13CollectiveMmaINS1_35MainloopSm100TmaUmmaWarpSpecializedILi4ELi2ELi4ENS5_IJNS4_1CILi1EEESB_SB_EEEEENS5_IJNSA_ILi64EEENSA_ILi256EEENSA_ILi128EEEEEEaNS5_IJlSB_lEEEaSI_NS4_8TiledMMAINS4_8MMA_AtomIJNS4_15SM100_MMA_S8_SSIaaiLi64ELi256ELNS4_4UMMA5MajorE0ELSN_0ELNSM_8SaturateE0EEEEEENS4_6LayoutISC_NS5_IJNSA_ILi0EEESS_SS_EEEEENS5_IJNS4_10UnderscoreESV_SV_EEEEENS4_13SM90_TMA_LOADENS4_14ComposedLayoutINS4_7SwizzleILi3ELi4ELi3EEENS4_18smem_ptr_flag_bitsILi8EEENSR_INS5_IJNSA_ILi8EEESG_EEENS5_IJSG_SB_EEEEEEEvNS4_8identityESY_S18_vS19_EENS_8epilogue10collective18CollectiveEpilogueINS1B_23Sm100TmaWarpSpecializedILi4ELi2ELi32ELb0ELb0EEEJSH_NS5_IJNSR_ISE_SB_EES1G_EEEaSI_aSI_NS1B_6fusion15FusionCallbacksIS1F_NS1I_17LinearCombinationIaiaiLNS_15FloatRoundStyleE2EEESH_S1H_JEEENS4_5SM1004TMEM4LOAD26SM100_TMEM_LOAD_16dp32b32xESY_NSZ_INS10_ILi2ELi4ELi3EEES13_NSR_INS5_IJS14_SE_EEENS5_IJSE_SB_EEEEEEENS4_39AutoVectorizingCopyWithAssumedAlignmentILi128EEENS4_14SM90_TMA_STOREES1W_S1Y_S1Y_EEEvvEEEEvNT_6ParamsE)
        /*0038*/ 	.word	0x00000000


	//----- nvinfo : EIATTR_MIN_STACK_SIZE
	.align		4
.L_28:
        /*003c*/ 	.byte	0x04, 0x12
        /*003e*/ 	.short	(.L_30 - .L_29)
	.align		4
.L_29:
        /*0040*/ 	.word	index@(_ZN7cutlass13device_kernelINS_4gemm6kernel13GemmUniversalIN4cute5tupleIJiiiiEEENS1_10collective13CollectiveMmaINS1_35MainloopSm100TmaUmmaWarpSpecializedILi4ELi2ELi4ENS5_IJNS4_1CILi1EEESB_SB_EEEEENS5_IJNSA_ILi64EEENSA_ILi256EEENSA_ILi128EEEEEEaNS5_IJlSB_lEEEaSI_NS4_8TiledMMAINS4_8MMA_AtomIJNS4_15SM100_MMA_S8_SSIaaiLi64ELi256ELNS4_4UMMA5MajorE0ELSN_0ELNSM_8SaturateE0EEEEEENS4_6LayoutISC_NS5_IJNSA_ILi0EEESS_SS_EEEEENS5_IJNS4_10UnderscoreESV_SV_EEEEENS4_13SM90_TMA_LOADENS4_14ComposedLayoutINS4_7SwizzleILi3ELi4ELi3EEENS4_18smem_ptr_flag_bitsILi8EEENSR_INS5_IJNSA_ILi8EEESG_EEENS5_IJSG_SB_EEEEEEEvNS4_8identityESY_S18_vS19_EENS_8epilogue10collective18CollectiveEpilogueINS1B_23Sm100TmaWarpSpecializedILi4ELi2ELi32ELb0ELb0EEEJSH_NS5_IJNSR_ISE_SB_EES1G_EEEaSI_aSI_NS1B_6fusion15FusionCallbacksIS1F_NS1I_17LinearCombinationIaiaiLNS_15FloatRoundStyleE2EEESH_S1H_JEEENS4_5SM1004TMEM4LOAD26SM100_TMEM_LOAD_16dp32b32xESY_NSZ_INS10_ILi2ELi4ELi3EEES13_NSR_INS5_IJS14_SE_EEENS5_IJSE_SB_EEEEEEENS4_39AutoVectorizingCopyWithAssumedAlignmentILi128EEENS4_14SM90_TMA_STOREES1W_S1Y_S1Y_EEEvvEEEEvNT_6ParamsE)
        /*0044*/ 	.word	0x00000000
.L_30:


//--------------------- .nv.compat                --------------------------
	.section	.nv.compat,"",@"SHT_CUDA_COMPAT_INFO"
	.align	4
        /*0000*/ 	.byte	0x02, 0x09, 0x01, 0x00, 0x02, 0x02, 0x03, 0x00, 0x02, 0x05, 0x06, 0x00, 0x03, 0x07, 0x01, 0x01
        /*0010*/ 	.byte	0x02, 0x03, 0x01, 0x00, 0x02, 0x06, 0x01, 0x00, 0x04, 0x0b, 0x08, 0x00, 0x01, 0x00, 0x00, 0x00
        /*0020*/ 	.byte	0x00, 0x00, 0x00, 0x00


//--------------------- .nv.info._ZN7cutlass13device_kernelINS_4gemm6kernel13GemmUniversalIN4cute5tupleIJiiiiEEENS1_10collective13CollectiveMmaINS1_35MainloopSm100TmaUmmaWarpSpecializedILi4ELi2ELi4ENS5_IJNS4_1CILi1EEESB_SB_EEEEENS5_IJNSA_ILi64EEENSA_ILi256EEENSA_ILi128EEEEEEaNS5_IJlSB_lEEEaSI_NS4_8TiledMMAINS4_8MMA_AtomIJNS4_15SM100_MMA_S8_SSIaaiLi64ELi256ELNS4_4UMMA5MajorE0ELSN_0ELNSM_8SaturateE0EEEEEENS4_6LayoutISC_NS5_IJNSA_ILi0EEESS_SS_EEEEENS5_IJNS4_10UnderscoreESV_SV_EEEEENS4_13SM90_TMA_LOADENS4_14ComposedLayoutINS4_7SwizzleILi3ELi4ELi3EEENS4_18smem_ptr_flag_bitsILi8EEENSR_INS5_IJNSA_ILi8EEESG_EEENS5_IJSG_SB_EEEEEEEvNS4_8identityESY_S18_vS19_EENS_8epilogue10collective18CollectiveEpilogueINS1B_23Sm100TmaWarpSpecializedILi4ELi2ELi32ELb0ELb0EEEJSH_NS5_IJNSR_ISE_SB_EES1G_EEEaSI_aSI_NS1B_6fusion15FusionCallbacksIS1F_NS1I_17LinearCombinationIaiaiLNS_15FloatRoundStyleE2EEESH_S1H_JEEENS4_5SM1004TMEM4LOAD26SM100_TMEM_LOAD_16dp32b32xESY_NSZ_INS10_ILi2ELi4ELi3EEES13_NSR_INS5_IJS14_SE_EEENS5_IJSE_SB_EEEEEEENS4_39AutoVectorizingCopyWithAssumedAlignmentILi128EEENS4_14SM90_TMA_STOREES1W_S1Y_S1Y_EEEvvEEEEvNT_6ParamsE --------------------------
	.section	.nv.info._ZN7cutlass13device_kernelINS_4gemm6kernel13GemmUniversalIN4cute5tupleIJiiiiEEENS1_10collective13CollectiveMmaINS1_35MainloopSm100TmaUmmaWarpSpecializedILi4ELi2ELi4ENS5_IJNS4_1CILi1EEESB_SB_EEEEENS5_IJNSA_ILi64EEENSA_ILi256EEENSA_ILi128EEEEEEaNS5_IJlSB_lEEEaSI_NS4_8TiledMMAINS4_8MMA_AtomIJNS4_15SM100_MMA_S8_SSIaaiLi64ELi256ELNS4_4UMMA5MajorE0ELSN_0ELNSM_8SaturateE0EEEEEENS4_6LayoutISC_NS5_IJNSA_ILi0EEESS_SS_EEEEENS5_IJNS4_10UnderscoreESV_SV_EEEEENS4_13SM90_TMA_LOADENS4_14ComposedLayoutINS4_7SwizzleILi3ELi4ELi3EEENS4_18smem_ptr_flag_bitsILi8EEENSR_INS5_IJNSA_ILi8EEESG_EEENS5_IJSG_SB_EEEEEEEvNS4_8identityESY_S18_vS19_EENS_8epilogue10collective18CollectiveEpilogueINS1B_23Sm100TmaWarpSpecializedILi4ELi2ELi32ELb0ELb0EEEJSH_NS5_IJNSR_ISE_SB_EES1G_EEEaSI_aSI_NS1B_6fusion15FusionCallbacksIS1F_NS1I_17LinearCombinationIaiaiLNS_15FloatRoundStyleE2EEESH_S1H_JEEENS4_5SM1004TMEM4LOAD26SM100_TMEM_LOAD_16dp32b32xESY_NSZ_INS10_ILi2ELi4ELi3EEES13_NSR_INS5_IJS14_SE_EEENS5_IJSE_SB_EEEEEEENS4_39AutoVectorizingCopyWithAssumedAlignmentILi128EEENS4_14SM90_TMA_STOREES1W_S1Y_S1Y_EEEvvEEEEvNT_6ParamsE,"",@"SHT_CUDA_INFO"
	.sectionflags	@""
	.align	4


	//----- nvinfo : EIATTR_CUDA_API_VERSION
	.align		4
        /*0000*/ 	.byte	0x04, 0x37
        /*0002*/ 	.short	(.L_32 - .L_31)
.L_31:
        /*0004*/ 	.word	0x00000082


	//----- nvinfo : EIATTR_KPARAM_INFO
	.align		4
.L_32:
        /*0008*/ 	.byte	0x04, 0x17
        /*000a*/ 	.short	(.L_34 - .L_33)
.L_33:
        /*000c*/ 	.word	0x00000000
        /*0010*/ 	.short	0x0000
        /*0012*/ 	.short	0x0000
        /*0014*/ 	.byte	0x00, 0xf0, 0x01, 0x20


	//----- nvinfo : EIATTR_AT_ENTRY_FRAGMENTS
	.align		4
.L_34:
        /*0018*/ 	.byte	0x04, 0x4f
        /*001a*/ 	.short	(.L_36 - .L_35)


	//   ....[0]....
.L_35:
        /*001c*/ 	.word	0x00000006


	//----- nvinfo : EIATTR_RESERVED_SMEM_USED
	.align		4
.L_36:
        /*0020*/ 	.byte	0x01, 0x41
	.zero		2


	//----- nvinfo : EIATTR_SPARSE_MMA_MASK
	.align		4
        /*0024*/ 	.byte	0x03, 0x50
        /*0026*/ 	.short	0x0000


	//----- nvinfo : EIATTR_TCGEN05_1CTA_USED
	.align		4
        /*0028*/ 	.byte	0x01, 0x51
	.zero		2


	//----- nvinfo : EIATTR_MAXREG_COUNT
	.align		4
        /*002c*/ 	.byte	0x03, 0x1b
        /*002e*/ 	.short	0x00ff


	//----- nvinfo : EIATTR_NUM_BARRIERS
	.align		4
        /*0030*/ 	.byte	0x02, 0x4c
        /*0032*/ 	.byte	0x07
	.zero		1


	//----- nvinfo : EIATTR_EXTERNS
	.align		4
        /*0034*/ 	.byte	0x04, 0x0f
        /*0036*/ 	.short	(.L_38 - .L_37)


	//   ....[0]....
	.align		4
.L_37:
        /*0038*/ 	.word	index@(__assertfail)


	//----- nvinfo : EIATTR_MERCURY_ISA_VERSION
	.align		4
.L_38:
        /*003c*/ 	.byte	0x03, 0x5f
        /*003e*/ 	.short	0x0101


	//----- nvinfo : EIATTR_INT_WARP_WIDE_INSTR_OFFSETS
	.align		4
        /*0040*/ 	.byte	0x04, 0x31
        /*0042*/ 	.short	(.L_40 - .L_39)


	//   ....[0]....
.L_39:
        /*0044*/ 	.word	0x00001de0


	//   ....[1]....
        /*0048*/ 	.word	0x00003890


	//   ....[2]....
        /*004c*/ 	.word	0x000038b0


	//   ....[3]....
        /*0050*/ 	.word	0x000038e0


	//   ....[4]....
        /*0054*/ 	.word	0x00004220


	//   ....[5]....
        /*0058*/ 	.word	0x00004290


	//   ....[6]....
        /*005c*/ 	.word	0x00004370


	//   ....[7]....
        /*0060*/ 	.word	0x000043f0


	//   ....[8]....
        /*0064*/ 	.word	0x00004500


	//   ....[9]....
        /*0068*/ 	.word	0x00004590


	//   ....[10]....
        /*006c*/ 	.word	0x00004770


	//   ....[11]....
        /*0070*/ 	.word	0x000048d0


	//----- nvinfo : EIATTR_COOP_GROUP_MASK_REGIDS
	.align		4
.L_40:
        /*0074*/ 	.byte	0x04, 0x29
        /*0076*/ 	.short	(.L_42 - .L_41)


	//   ....[0]....
.L_41:
        /*0078*/ 	.word	0xffffffff


	//   ....[1]....
        /*007c*/ 	.word	0xffffffff


	//   ....[2]....
        /*0080*/ 	.word	0xffffffff


	//   ....[3]....
        /*0084*/ 	.word	0xffffffff


	//   ....[4]....
        /*0088*/ 	.word	0xffffffff


	//   ....[5]....
        /*008c*/ 	.word	0xffffffff


	//   ....[6]....
        /*0090*/ 	.word	0xffffffff


	//   ....[7]....
        /*0094*/ 	.word	0xffffffff


	//   ....[8]....
        /*0098*/ 	.word	0xffffffff


	//   ....[9]....
        /*009c*/ 	.word	0xffffffff


	//   ....[10]....
        /*00a0*/ 	.word	0xffffffff


	//   ....[11]....
        /*00a4*/ 	.word	0xffffffff


	//   ....[12]....
        /*00a8*/ 	.word	0xffffffff


	//----- nvinfo : EIATTR_COOP_GROUP_INSTR_OFFSETS
	.align		4
.L_42:
        /*00ac*/ 	.byte	0x04, 0x28
        /*00ae*/ 	.short	(.L_44 - .L_43)


	//   ....[0]....
.L_43:
        /*00b0*/ 	.word	0x00000090


	//   ....[1]....
        /*00b4*/ 	.word	0x000004d0


	//   ....[2]....
        /*00b8*/ 	.word	0x00000640


	//   ....[3]....
        /*00bc*/ 	.word	0x000007e0


	//   ....[4]....
        /*00c0*/ 	.word	0x000008e0


	//   ....[5]....
        /*00c4*/ 	.word	0x00000a50


	//   ....[6]....
        /*00c8*/ 	.word	0x00000bf0


	//   ....[7]....
        /*00cc*/ 	.word	0x00001cc0


	//   ....[8]....
        /*00d0*/ 	.word	0x00002aa0


	//   ....[9]....
        /*00d4*/ 	.word	0x00002cb0


	//   ....[10]....
        /*00d8*/ 	.word	0x00002ce0


	//   ....[11]....
        /*00dc*/ 	.word	0x00003770


	//   ....[12]....
        /*00e0*/ 	.word	0x000039a0


	//----- nvinfo : EIATTR_VRC_CTA_INIT_COUNT
	.align		4
.L_44:
        /*00e4*/ 	.byte	0x02, 0x4a
        /*00e6*/ 	.byte	0x80
	.zero		1


	//----- nvinfo : EIATTR_SYSCALL_OFFSETS
	.align		4
        /*00e8*/ 	.byte	0x04, 0x46
        /*00ea*/ 	.short	(.L_46 - .L_45)


	//   ....[0]....
.L_45:
        /*00ec*/ 	.word	0x00005360


	//   ....[1]....
        /*00f0*/ 	.word	0x000054a0


	//   ....[2]....
        /*00f4*/ 	.word	0x00005ca0


	//   ....[3]....
        /*00f8*/ 	.word	0x00006a50


	//   ....[4]....
        /*00fc*/ 	.word	0x00007790


	//   ....[5]....
        /*0100*/ 	.word	0x00008500


	//----- nvinfo : EIATTR_MBARRIER_INSTR_OFFSETS
	.align		4
.L_46:
        /*0104*/ 	.byte	0x04, 0x39
        /*0106*/ 	.short	(.L_48 - .L_47)


	//   ....[0]....
.L_47:
        /*0108*/ 	.word	0x000005b0
        /*010c*/ 	.word	0x000000ff
        /*0110*/ 	.word	0x00000000
        /*0114*/ 	.short	0x0100
        /*0116*/ 	.byte	0x05
	.zero		1


	//   ....[1]....
        /*0118*/ 	.word	0x000005c0
        /*011c*/ 	.word	0x000000ff
        /*0120*/ 	.word	0x00000020
        /*0124*/ 	.short	0x0100
        /*0126*/ 	.byte	0x05
	.zero		1


	//   ....[2]....
        /*0128*/ 	.word	0x000005d0
        /*012c*/ 	.word	0x000000ff
        /*0130*/ 	.word	0x00000008
        /*0134*/ 	.short	0x0100
        /*0136*/ 	.byte	0x05
	.zero		1


	//   ....[3]....
        /*0138*/ 	.word	0x000005e0
        /*013c*/ 	.word	0x000000ff
        /*0140*/ 	.word	0x00000028
        /*0144*/ 	.short	0x0100
        /*0146*/ 	.byte	0x05
	.zero		1


	//   ....[4]....
        /*0148*/ 	.word	0x000005f0
        /*014c*/ 	.word	0x000000ff
        /*0150*/ 	.word	0x00000010
        /*0154*/ 	.short	0x0100
        /*0156*/ 	.byte	0x05
	.zero		1


	//   ....[5]....
        /*0158*/ 	.word	0x00000600
        /*015c*/ 	.word	0x000000ff
        /*0160*/ 	.word	0x00000030
        /*0164*/ 	.short	0x0100
        /*0166*/ 	.byte	0x05
	.zero		1


	//   ....[6]....
        /*0168*/ 	.word	0x00000610
        /*016c*/ 	.word	0x000000ff
        /*0170*/ 	.word	0x00000018
        /*0174*/ 	.short	0x0100
        /*0176*/ 	.byte	0x05
	.zero		1


	//   ....[7]....
        /*0178*/ 	.word	0x00000620
        /*017c*/ 	.word	0x000000ff
        /*0180*/ 	.word	0x00000038
        /*0184*/ 	.short	0x0100
        /*0186*/ 	.byte	0x05
	.zero		1


	//   ....[8]....
        /*0188*/ 	.word	0x00000750
        /*018c*/ 	.word	0x000000ff
        /*0190*/ 	.word	0x00000040
        /*0194*/ 	.short	0x0100
        /*0196*/ 	.byte	0x07
	.zero		1


	//   ....[9]....
        /*0198*/ 	.word	0x00000760
        /*019c*/ 	.word	0x000000ff
        /*01a0*/ 	.word	0x00000060
        /*01a4*/ 	.short	0x0100
        /*01a6*/ 	.byte	0x07
	.zero		1


	//   ....[10]....
        /*01a8*/ 	.word	0x00000770
        /*01ac*/ 	.word	0x000000ff
        /*01b0*/ 	.word	0x00000048
        /*01b4*/ 	.short	0x0100
        /*01b6*/ 	.byte	0x07
	.zero		1


	//   ....[11]....
        /*01b8*/ 	.word	0x00000780
        /*01bc*/ 	.word	0x000000ff
        /*01c0*/ 	.word	0x00000068
        /*01c4*/ 	.short	0x0100
        /*01c6*/ 	.byte	0x07
	.zero		1


	//   ....[12]....
        /*01c8*/ 	.word	0x00000790
        /*01cc*/ 	.word	0x000000ff
        /*01d0*/ 	.word	0x00000050
        /*01d4*/ 	.short	0x0100
        /*01d6*/ 	.byte	0x07
	.zero		1


	//   ....[13]....
        /*01d8*/ 	.word	0x000007a0
        /*01dc*/ 	.word	0x000000ff
        /*01e0*/ 	.word	0x00000070
        /*01e4*/ 	.short	0x0100
        /*01e6*/ 	.byte	0x07
	.zero		1


	//   ....[14]....
        /*01e8*/ 	.word	0x000007b0
        /*01ec*/ 	.word	0x000000ff
        /*01f0*/ 	.word	0x00000058
        /*01f4*/ 	.short	0x0100
        /*01f6*/ 	.byte	0x07
	.zero		1


	//   ....[15]....
        /*01f8*/ 	.word	0x000007c0
        /*01fc*/ 	.word	0x000000ff
        /*0200*/ 	.word	0x00000078
        /*0204*/ 	.short	0x0100
        /*0206*/ 	.byte	0x07
	.zero		1


	//   ....[16]....
        /*0208*/ 	.word	0x000008b0
        /*020c*/ 	.word	0x000000ff
        /*0210*/ 	.word	0x00000080
        /*0214*/ 	.short	0x0100
        /*0216*/ 	.byte	0x05
	.zero		1


	//   ....[17]....
        /*0218*/ 	.word	0x000008c0
        /*021c*/ 	.word	0x000000ff
        /*0220*/ 	.word	0x00000088
        /*0224*/ 	.short	0x0100
        /*0226*/ 	.byte	0x05
	.zero		1


	//   ....[18]....
        /*0228*/ 	.word	0x00000a00
        /*022c*/ 	.word	0x000000ff
        /*0230*/ 	.word	0x00000090
        /*0234*/ 	.short	0x0100
        /*0236*/ 	.byte	0x05
	.zero		1


	//   ....[19]....
        /*0238*/ 	.word	0x00000a10
        /*023c*/ 	.word	0x000000ff
        /*0240*/ 	.word	0x000000a0
        /*0244*/ 	.short	0x0100
        /*0246*/ 	.byte	0x05
	.zero		1


	//   ....[20]....
        /*0248*/ 	.word	0x00000a20
        /*024c*/ 	.word	0x000000ff
        /*0250*/ 	.word	0x00000098
        /*0254*/ 	.short	0x0100
        /*0256*/ 	.byte	0x05
	.zero		1


	//   ....[21]....
        /*0258*/ 	.word	0x00000a30
        /*025c*/ 	.word	0x000000ff
        /*0260*/ 	.word	0x000000a8
        /*0264*/ 	.short	0x0100
        /*0266*/ 	.byte	0x05
	.zero		1


	//   ....[22]....
        /*0268*/ 	.word	0x00000b60
        /*026c*/ 	.word	0x000000ff
        /*0270*/ 	.word	0x000000b0
        /*0274*/ 	.short	0x0100
        /*0276*/ 	.byte	0x07
	.zero		1


	//   ....[23]....
        /*0278*/ 	.word	0x00000b70
        /*027c*/ 	.word	0x000000ff
        /*0280*/ 	.word	0x000000d0
        /*0284*/ 	.short	0x0100
        /*0286*/ 	.byte	0x07
	.zero		1


	//   ....[24]....
        /*0288*/ 	.word	0x00000b80
        /*028c*/ 	.word	0x000000ff
        /*0290*/ 	.word	0x000000b8
        /*0294*/ 	.short	0x0100
        /*0296*/ 	.byte	0x07
	.zero		1


	//   ....[25]....
        /*0298*/ 	.word	0x00000b90
        /*029c*/ 	.word	0x000000ff
        /*02a0*/ 	.word	0x000000d8
        /*02a4*/ 	.short	0x0100
        /*02a6*/ 	.byte	0x07
	.zero		1


	//   ....[26]....
        /*02a8*/ 	.word	0x00000ba0
        /*02ac*/ 	.word	0x000000ff
        /*02b0*/ 	.word	0x000000c0
        /*02b4*/ 	.short	0x0100
        /*02b6*/ 	.byte	0x07
	.zero		1


	//   ....[27]....
        /*02b8*/ 	.word	0x00000bb0
        /*02bc*/ 	.word	0x000000ff
        /*02c0*/ 	.word	0x000000e0
        /*02c4*/ 	.short	0x0100
        /*02c6*/ 	.byte	0x07
	.zero		1


	//   ....[28]....
        /*02c8*/ 	.word	0x00000bc0
        /*02cc*/ 	.word	0x000000ff
        /*02d0*/ 	.word	0x000000c8
        /*02d4*/ 	.short	0x0100
        /*02d6*/ 	.byte	0x07
	.zero		1


	//   ....[29]....
        /*02d8*/ 	.word	0x00000bd0
        /*02dc*/ 	.word	0x000000ff
        /*02e0*/ 	.word	0x000000e8
        /*02e4*/ 	.short	0x0100
        /*02e6*/ 	.byte	0x07
	.zero		1


	//   ....[30]....
        /*02e8*/ 	.word	0x00000cc0
        /*02ec*/ 	.word	0x000000ff
        /*02f0*/ 	.word	0x000000f0
        /*02f4*/ 	.short	0x0100
        /*02f6*/ 	.byte	0x05
	.zero		1


	//   ....[31]....
        /*02f8*/ 	.word	0x00000cd0
        /*02fc*/ 	.word	0x000000ff
        /*0300*/ 	.word	0x00000100
        /*0304*/ 	.short	0x0100
        /*0306*/ 	.byte	0x05
	.zero		1


	//   ....[32]....
        /*0308*/ 	.word	0x00000ce0
        /*030c*/ 	.word	0x000000ff
        /*0310*/ 	.word	0x000000f8
        /*0314*/ 	.short	0x0100
        /*0316*/ 	.byte	0x05
	.zero		1


	//   ....[33]....
        /*0318*/ 	.word	0x00000cf0
        /*031c*/ 	.word	0x000000ff
        /*0320*/ 	.word	0x00000108
        /*0324*/ 	.short	0x0100
        /*0326*/ 	.byte	0x05
	.zero		1


	//   ....[34]....
        /*0328*/ 	.word	0x000015c0
        /*032c*/ 	.word	0x00000003
        /*0330*/ 	.word	0x00000100
        /*0334*/ 	.short	0x010a
        /*0336*/ 	.byte	0xff
	.zero		1


	//   ....[35]....
        /*0338*/ 	.word	0x000015f0
        /*033c*/ 	.word	0x00000003
        /*0340*/ 	.word	0x000000f0
        /*0344*/ 	.short	0x0101
        /*0346*/ 	.byte	0xff
	.zero		1


	//   ....[36]....
        /*0348*/ 	.word	0x000016c0
        /*034c*/ 	.word	0x000000ff
        /*0350*/ 	.word	0x00000020
        /*0354*/ 	.short	0x010a
        /*0356*/ 	.byte	0x08
	.zero		1


	//   ....[37]....
        /*0358*/ 	.word	0x00001760
        /*035c*/ 	.word	0x000000ff
        /*0360*/ 	.word	0x00000020
        /*0364*/ 	.short	0x010a
        /*0366*/ 	.byte	0x21
	.zero		1


	//   ....[38]....
        /*0368*/ 	.word	0x000018b0
        /*036c*/ 	.word	0x000000ff
        /*0370*/ 	.word	0x00000020
        /*0374*/ 	.short	0x010a
        /*0376*/ 	.byte	0x08
	.zero		1


	//   ....[39]....
        /*0378*/ 	.word	0x000019c0
        /*037c*/ 	.word	0x000000ff
        /*0380*/ 	.word	0x00000088
        /*0384*/ 	.short	0x0101
        /*0386*/ 	.byte	0x04
	.zero		1


	//   ....[40]....
        /*0388*/ 	.word	0x000019e0
        /*038c*/ 	.word	0x000000ff
        /*0390*/ 	.word	0x00000020
        /*0394*/ 	.short	0x010a
        /*0396*/ 	.byte	0x08
	.zero		1


	//   ....[41]....
        /*0398*/ 	.word	0x00001a60
        /*039c*/ 	.word	0x000000ff
        /*03a0*/ 	.word	0x00000020
        /*03a4*/ 	.short	0x010a
        /*03a6*/ 	.byte	0x11
	.zero		1


	//   ....[42]....
        /*03a8*/ 	.word	0x00001bb0
        /*03ac*/ 	.word	0x000000ff
        /*03b0*/ 	.word	0x00000020
        /*03b4*/ 	.short	0x010a
        /*03b6*/ 	.byte	0x08
	.zero		1


	//   ....[43]....
        /*03b8*/ 	.word	0x00001cf0
        /*03bc*/ 	.word	0x00000002
        /*03c0*/ 	.word	0x00000090
        /*03c4*/ 	.short	0x010a
        /*03c6*/ 	.byte	0xff
	.zero		1


	//   ....[44]....
        /*03c8*/ 	.word	0x00001db0
        /*03cc*/ 	.word	0x00000002
        /*03d0*/ 	.word	0x00000000
        /*03d4*/ 	.short	0x0101
        /*03d6*/ 	.byte	0xff
	.zero		1


	//   ....[45]....
        /*03d8*/ 	.word	0x00002310
        /*03dc*/ 	.word	0x000000ff
        /*03e0*/ 	.word	0x00000000
        /*03e4*/ 	.short	0x010a
        /*03e6*/ 	.byte	0x05
	.zero		1


	//   ....[46]....
        /*03e8*/ 	.word	0x000023a0
        /*03ec*/ 	.word	0x000000ff
        /*03f0*/ 	.word	0x00000000
        /*03f4*/ 	.short	0x010a
        /*03f6*/ 	.byte	0x05
	.zero		1


	//   ....[47]....
        /*03f8*/ 	.word	0x00002430
        /*03fc*/ 	.word	0x000000ff
        /*0400*/ 	.word	0x00000000
        /*0404*/ 	.short	0x010a
        /*0406*/ 	.byte	0x05
	.zero		1


	//   ....[48]....
        /*0408*/ 	.word	0x000024d0
        /*040c*/ 	.word	0x00000000
        /*0410*/ 	.word	0x00000000
        /*0414*/ 	.short	0x010a
        /*0416*/ 	.byte	0xff
	.zero		1


	//   ....[49]....
        /*0418*/ 	.word	0x000025f0
        /*041c*/ 	.word	0x00000000
        /*0420*/ 	.word	0x000000f0
        /*0424*/ 	.short	0x010a
        /*0426*/ 	.byte	0xff
	.zero		1


	//   ....[50]....
        /*0428*/ 	.word	0x00002650
        /*042c*/ 	.word	0x00000004
        /*0430*/ 	.word	0x00000000
        /*0434*/ 	.short	0x0101
        /*0436*/ 	.byte	0xff
	.zero		1


	//   ....[51]....
        /*0438*/ 	.word	0x00002670
        /*043c*/ 	.word	0x000000ff
        /*0440*/ 	.word	0x000000a0
        /*0444*/ 	.short	0x010a
        /*0446*/ 	.byte	0x05
	.zero		1


	//   ....[52]....
        /*0448*/ 	.word	0x00002790
        /*044c*/ 	.word	0x00000000
        /*0450*/ 	.word	0x00000090
        /*0454*/ 	.short	0x010a
        /*0456*/ 	.byte	0xff
	.zero		1


	//   ....[53]....
        /*0458*/ 	.word	0x000028a0
        /*045c*/ 	.word	0x00000000
        /*0460*/ 	.word	0x00000000
        /*0464*/ 	.short	0x0101
        /*0466*/ 	.byte	0xff
	.zero		1


	//   ....[54]....
        /*0468*/ 	.word	0x00002930
        /*046c*/ 	.word	0x000000ff
        /*0470*/ 	.word	0x000000a0
        /*0474*/ 	.short	0x0106
        /*0476*/ 	.byte	0x05
	.zero		1


	//   ....[55]....
        /*0478*/ 	.word	0x00002950
        /*047c*/ 	.word	0x000000ff
        /*0480*/ 	.word	0x000000a0
        /*0484*/ 	.short	0x010a
        /*0486*/ 	.byte	0x05
	.zero		1


	//   ....[56]....
        /*0488*/ 	.word	0x000029e0
        /*048c*/ 	.word	0x000000ff
        /*0490*/ 	.word	0x000000a0
        /*0494*/ 	.short	0x0106
        /*0496*/ 	.byte	0x04
	.zero		1


	//   ....[57]....
        /*0498*/ 	.word	0x00002a20
        /*049c*/ 	.word	0x00000000
        /*04a0*/ 	.word	0x000000a0
        /*04a4*/ 	.short	0x010a
        /*04a6*/ 	.byte	0xff
	.zero		1


	//   ....[58]....
        /*04a8*/ 	.word	0x00002f60
        /*04ac*/ 	.word	0x00000000
        /*04b0*/ 	.word	0x00000090
        /*04b4*/ 	.short	0x010a
        /*04b6*/ 	.byte	0xff
	.zero		1


	//   ....[59]....
        /*04b8*/ 	.word	0x00003060
        /*04bc*/ 	.word	0x00000003
        /*04c0*/ 	.word	0x00000000
        /*04c4*/ 	.short	0x0101
        /*04c6*/ 	.byte	0xff
	.zero		1


	//   ....[60]....
        /*04c8*/ 	.word	0x00003070
        /*04cc*/ 	.word	0x000000ff
        /*04d0*/ 	.word	0x00000000
        /*04d4*/ 	.short	0x010a
        /*04d6*/ 	.byte	0x06
	.zero		1


	//   ....[61]....
        /*04d8*/ 	.word	0x000030f0
        /*04dc*/ 	.word	0x000000ff
        /*04e0*/ 	.word	0x000000d0
        /*04e4*/ 	.short	0x010a
        /*04e6*/ 	.byte	0x07
	.zero		1


	//   ....[62]....
        /*04e8*/ 	.word	0x000031d0
        /*04ec*/ 	.word	0x000000ff
        /*04f0*/ 	.word	0x00000000
        /*04f4*/ 	.short	0x010a
        /*04f6*/ 	.byte	0x06
	.zero		1


	//   ....[63]....
        /*04f8*/ 	.word	0x00003300
        /*04fc*/ 	.word	0x000000ff
        /*0500*/ 	.word	0x00000000
        /*0504*/ 	.short	0x010a
        /*0506*/ 	.byte	0x1a
	.zero		1


	//   ....[64]....
        /*0508*/ 	.word	0x000035a0
        /*050c*/ 	.word	0x000000ff
        /*0510*/ 	.word	0x00000000
        /*0514*/ 	.short	0x010a
        /*0516*/ 	.byte	0x06
	.zero		1


	//   ....[65]....
        /*0518*/ 	.word	0x00003630
        /*051c*/ 	.word	0x000000ff
        /*0520*/ 	.word	0x00000000
        /*0524*/ 	.short	0x010a
        /*0526*/ 	.byte	0x06
	.zero		1


	//   ....[66]....
        /*0528*/ 	.word	0x000036c0
        /*052c*/ 	.word	0x000000ff
        /*0530*/ 	.word	0x00000000
        /*0534*/ 	.short	0x010a
        /*0536*/ 	.byte	0x06
	.zero		1


	//   ....[67]....
        /*0538*/ 	.word	0x00003750
        /*053c*/ 	.word	0x000000ff
        /*0540*/ 	.word	0x00000000
        /*0544*/ 	.short	0x010a
        /*0546*/ 	.byte	0x07
	.zero		1


	//   ....[68]....
        /*0548*/ 	.word	0x00003bd0
        /*054c*/ 	.word	0x00000000
        /*0550*/ 	.word	0x00000090
        /*0554*/ 	.short	0x010a
        /*0556*/ 	.byte	0xff
	.zero		1


	//   ....[69]....
        /*0558*/ 	.word	0x00003c90
        /*055c*/ 	.word	0x00000000
        /*0560*/ 	.word	0x00000000
        /*0564*/ 	.short	0x0101
        /*0566*/ 	.byte	0xff
	.zero		1


	//   ....[70]....
        /*0568*/ 	.word	0x00003fb0
        /*056c*/ 	.word	0x000000ff
        /*0570*/ 	.word	0x00000088
        /*0574*/ 	.short	0x010a
        /*0576*/ 	.byte	0x07
	.zero		1


	//   ....[71]....
        /*0578*/ 	.word	0x000041a0
        /*057c*/ 	.word	0x000000ff
        /*0580*/ 	.word	0x00000060
        /*0584*/ 	.short	0x010a
        /*0586*/ 	.byte	0x07
	.zero		1


	//   ....[72]....
        /*0588*/ 	.word	0x00004310
        /*058c*/ 	.word	0x000000ff
        /*0590*/ 	.word	0x00000040
        /*0594*/ 	.short	0x010b
        /*0596*/ 	.byte	0x07
	.zero		1


	//   ....[73]....
        /*0598*/ 	.word	0x00004320
        /*059c*/ 	.word	0x000000ff
        /*05a0*/ 	.word	0x00000000
        /*05a4*/ 	.short	0x0101
        /*05a6*/ 	.byte	0x08
	.zero		1


	//   ....[74]....
        /*05a8*/ 	.word	0x00004340
        /*05ac*/ 	.word	0x000000ff
        /*05b0*/ 	.word	0x00000068
        /*05b4*/ 	.short	0x010a
        /*05b6*/ 	.byte	0x07
	.zero		1


	//   ....[75]....
        /*05b8*/ 	.word	0x000044a0
        /*05bc*/ 	.word	0x000000ff
        /*05c0*/ 	.word	0x00000048
        /*05c4*/ 	.short	0x010b
        /*05c6*/ 	.byte	0x07
	.zero		1


	//   ....[76]....
        /*05c8*/ 	.word	0x000044b0
        /*05cc*/ 	.word	0x000000ff
        /*05d0*/ 	.word	0x00000000
        /*05d4*/ 	.short	0x0101
        /*05d6*/ 	.byte	0x08
	.zero		1


	//   ....[77]....
        /*05d8*/ 	.word	0x000044c0
        /*05dc*/ 	.word	0x000000ff
        /*05e0*/ 	.word	0x00000070
        /*05e4*/ 	.short	0x010a
        /*05e6*/ 	.byte	0x07
	.zero		1


	//   ....[78]....
        /*05e8*/ 	.word	0x00004660
        /*05ec*/ 	.word	0x000000ff
        /*05f0*/ 	.word	0x00000050
        /*05f4*/ 	.short	0x010b
        /*05f6*/ 	.byte	0x07
	.zero		1


	//   ....[79]....
        /*05f8*/ 	.word	0x000046d0
        /*05fc*/ 	.word	0x000000ff
        /*0600*/ 	.word	0x00000000
        /*0604*/ 	.short	0x0101
        /*0606*/ 	.byte	0x08
	.zero		1


	//   ....[80]....
        /*0608*/ 	.word	0x00004700
        /*060c*/ 	.word	0x000000ff
        /*0610*/ 	.word	0x00000078
        /*0614*/ 	.short	0x010a
        /*0616*/ 	.byte	0x07
	.zero		1


	//   ....[81]....
        /*0618*/ 	.word	0x00004910
        /*061c*/ 	.word	0x000000ff
        /*0620*/ 	.word	0x00000058
        /*0624*/ 	.short	0x010b
        /*0626*/ 	.byte	0x07
	.zero		1


	//   ....[82]....
        /*0628*/ 	.word	0x00004930
        /*062c*/ 	.word	0x000000ff
        /*0630*/ 	.word	0x00000000
        /*0634*/ 	.short	0x0101
        /*0636*/ 	.byte	0x0d
	.zero		1


	//   ....[83]....
        /*0638*/ 	.word	0x00004960
        /*063c*/ 	.word	0x000000ff
        /*0640*/ 	.word	0x00000060
        /*0644*/ 	.short	0x010a
        /*0646*/ 	.byte	0x07
	.zero		1


	//   ....[84]....
        /*0648*/ 	.word	0x00004980
        /*064c*/ 	.word	0x000000ff
        /*0650*/ 	.word	0x00000068
        /*0654*/ 	.short	0x010a
        /*0656*/ 	.byte	0x07
	.zero		1


	//   ....[85]....
        /*0658*/ 	.word	0x000049a0
        /*065c*/ 	.word	0x000000ff
        /*0660*/ 	.word	0x00000070
        /*0664*/ 	.short	0x010a
        /*0666*/ 	.byte	0x07
	.zero		1


	//   ....[86]....
        /*0668*/ 	.word	0x000049e0
        /*066c*/ 	.word	0x00000000
        /*0670*/ 	.word	0x00000078
        /*0674*/ 	.short	0x010a
        /*0676*/ 	.byte	0xff
	.zero		1


	//   ....[87]....
        /*0678*/ 	.word	0x00004d30
        /*067c*/ 	.word	0x00000000
        /*0680*/ 	.word	0x00000090
        /*0684*/ 	.short	0x010a
        /*0686*/ 	.byte	0xff
	.zero		1


	//   ....[88]....
        /*0688*/ 	.word	0x00004e40
        /*068c*/ 	.word	0x00000000
        /*0690*/ 	.word	0x00000000
        /*0694*/ 	.short	0x0101
        /*0696*/ 	.byte	0xff
	.zero		1


	//   ....[89]....
        /*0698*/ 	.word	0x00005890
        /*069c*/ 	.word	0x00000000
        /*06a0*/ 	.word	0x00000040
        /*06a4*/ 	.short	0x010a
        /*06a6*/ 	.byte	0xff
	.zero		1


	//   ....[90]....
        /*06a8*/ 	.word	0x00005900
        /*06ac*/ 	.word	0x0000006c
        /*06b0*/ 	.word	0x000000b0
        /*06b4*/ 	.short	0x010a
        /*06b6*/ 	.byte	0xff
	.zero		1


	//   ....[91]....
        /*06b8*/ 	.word	0x000059e0
        /*06bc*/ 	.word	0x00000000
        /*06c0*/ 	.word	0x00000040
        /*06c4*/ 	.short	0x010a
        /*06c6*/ 	.byte	0xff
	.zero		1


	//   ....[92]....
        /*06c8*/ 	.word	0x00005b00
        /*06cc*/ 	.word	0x00000000
        /*06d0*/ 	.word	0x00000000
        /*06d4*/ 	.short	0x0101
        /*06d6*/ 	.byte	0xff
	.zero		1


	//   ....[93]....
        /*06d8*/ 	.word	0x00005b80
        /*06dc*/ 	.word	0x0000006c
        /*06e0*/ 	.word	0x000000b0
        /*06e4*/ 	.short	0x010a
        /*06e6*/ 	.byte	0xff
	.zero		1


	//   ....[94]....
        /*06e8*/ 	.word	0x00006700
        /*06ec*/ 	.word	0x00000037
        /*06f0*/ 	.word	0x00000040
        /*06f4*/ 	.short	0x010a
        /*06f6*/ 	.byte	0xff
	.zero		1


	//   ....[95]....
        /*06f8*/ 	.word	0x000067b0
        /*06fc*/ 	.word	0x00000037
        /*0700*/ 	.word	0x00000040
        /*0704*/ 	.short	0x010a
        /*0706*/ 	.byte	0xff
	.zero		1


	//   ....[96]....
        /*0708*/ 	.word	0x000068d0
        /*070c*/ 	.word	0x00000000
        /*0710*/ 	.word	0x00000000
        /*0714*/ 	.short	0x0101
        /*0716*/ 	.byte	0xff
	.zero		1


	//   ....[97]....
        /*0718*/ 	.word	0x00007440
        /*071c*/ 	.word	0x00000049
        /*0720*/ 	.word	0x00000040
        /*0724*/ 	.short	0x010a
        /*0726*/ 	.byte	0xff
	.zero		1


	//   ....[98]....
        /*0728*/ 	.word	0x000074f0
        /*072c*/ 	.word	0x00000049
        /*0730*/ 	.word	0x00000040
        /*0734*/ 	.short	0x010a
        /*0736*/ 	.byte	0xff
	.zero		1


	//   ....[99]....
        /*0738*/ 	.word	0x00007610
        /*073c*/ 	.word	0x00000002
        /*0740*/ 	.word	0x00000000
        /*0744*/ 	.short	0x0101
        /*0746*/ 	.byte	0xff
	.zero		1


	//   ....[100]....
        /*0748*/ 	.word	0x000081b0
        /*074c*/ 	.word	0x0000004c
        /*0750*/ 	.word	0x00000040
        /*0754*/ 	.short	0x010a
        /*0756*/ 	.byte	0xff
	.zero		1


	//   ....[101]....
        /*0758*/ 	.word	0x00008260
        /*075c*/ 	.word	0x0000004c
        /*0760*/ 	.word	0x00000040
        /*0764*/ 	.short	0x010a
        /*0766*/ 	.byte	0xff
	.zero		1


	//   ....[102]....
        /*0768*/ 	.word	0x00008380
        /*076c*/ 	.word	0x00000000
        /*0770*/ 	.word	0x00000000
        /*0774*/ 	.short	0x0101
        /*0776*/ 	.byte	0xff
	.zero		1


	//   ....[103]....
        /*0778*/ 	.word	0x00008730
        /*077c*/ 	.word	0x000000ff
        /*0780*/ 	.word	0x00000000
        /*0784*/ 	.short	0x0101
        /*0786*/ 	.byte	0x05
	.zero		1


	//   ....[104]....
        /*0788*/ 	.word	0x00009070
        /*078c*/ 	.word	0x00000003
        /*0790*/ 	.word	0x00000100
        /*0794*/ 	.short	0x010a
        /*0796*/ 	.byte	0xff
	.zero		1


	//   ....[105]....
        /*0798*/ 	.word	0x000090d0
        /*079c*/ 	.word	0x00000002
        /*07a0*/ 	.word	0x00000020
        /*07a4*/ 	.short	0x010a
        /*07a6*/ 	.byte	0xff
	.zero		1


	//   ....[106]....
        /*07a8*/ 	.word	0x00009130
        /*07ac*/ 	.word	0x00000002
        /*07b0*/ 	.word	0x00000020
        /*07b4*/ 	.short	0x010a
        /*07b6*/ 	.byte	0xff
	.zero		1


	//   ....[107]....
        /*07b8*/ 	.word	0x00009180
        /*07bc*/ 	.word	0x00000002
        /*07c0*/ 	.word	0x00000090
        /*07c4*/ 	.short	0x010a
        /*07c6*/ 	.byte	0xff
	.zero		1


	//   ....[108]....
        /*07c8*/ 	.word	0x000091e0
        /*07cc*/ 	.word	0x00000000
        /*07d0*/ 	.word	0x00000000
        /*07d4*/ 	.short	0x010a
        /*07d6*/ 	.byte	0xff
	.zero		1


	//   ....[109]....
        /*07d8*/ 	.word	0x00009240
        /*07dc*/ 	.word	0x00000000
        /*07e0*/ 	.word	0x00000000
        /*07e4*/ 	.short	0x010a
        /*07e6*/ 	.byte	0xff
	.zero		1


	//   ....[110]....
        /*07e8*/ 	.word	0x000092a0
        /*07ec*/ 	.word	0x00000000
        /*07f0*/ 	.word	0x00000000
        /*07f4*/ 	.short	0x010a
        /*07f6*/ 	.byte	0xff
	.zero		1


	//   ....[111]....
        /*07f8*/ 	.word	0x000092f0
        /*07fc*/ 	.word	0x00000000
        /*0800*/ 	.word	0x000000f0
        /*0804*/ 	.short	0x010a
        /*0806*/ 	.byte	0xff
	.zero		1


	//   ....[112]....
        /*0808*/ 	.word	0x00009350
        /*080c*/ 	.word	0x00000000
        /*0810*/ 	.word	0x000000a0
        /*0814*/ 	.short	0x010a
        /*0816*/ 	.byte	0xff
	.zero		1


	//   ....[113]....
        /*0818*/ 	.word	0x000093a0
        /*081c*/ 	.word	0x00000000
        /*0820*/ 	.word	0x00000090
        /*0824*/ 	.short	0x010a
        /*0826*/ 	.byte	0xff
	.zero		1


	//   ....[114]....
        /*0828*/ 	.word	0x00009400
        /*082c*/ 	.word	0x00000000
        /*0830*/ 	.word	0x000000a0
        /*0834*/ 	.short	0x010a
        /*0836*/ 	.byte	0xff
	.zero		1


	//   ....[115]....
        /*0838*/ 	.word	0x00009450
        /*083c*/ 	.word	0x00000000
        /*0840*/ 	.word	0x00000090
        /*0844*/ 	.short	0x010a
        /*0846*/ 	.byte	0xff
	.zero		1


	//   ....[116]....
        /*0848*/ 	.word	0x000094b0
        /*084c*/ 	.word	0x00000003
        /*0850*/ 	.word	0x000000d0
        /*0854*/ 	.short	0x010a
        /*0856*/ 	.byte	0xff
	.zero		1


	//   ....[117]....
        /*0858*/ 	.word	0x00009510
        /*085c*/ 	.word	0x00000000
        /*0860*/ 	.word	0x00000000
        /*0864*/ 	.short	0x010a
        /*0866*/ 	.byte	0xff
	.zero		1


	//   ....[118]....
        /*0868*/ 	.word	0x00009570
        /*086c*/ 	.word	0x00000000
        /*0870*/ 	.word	0x00000000
        /*0874*/ 	.short	0x010a
        /*0876*/ 	.byte	0xff
	.zero		1


	//   ....[119]....
        /*0878*/ 	.word	0x000095d0
        /*087c*/ 	.word	0x00000000
        /*0880*/ 	.word	0x00000000
        /*0884*/ 	.short	0x010a
        /*0886*/ 	.byte	0xff
	.zero		1


	//   ....[120]....
        /*0888*/ 	.word	0x00009630
        /*088c*/ 	.word	0x00000000
        /*0890*/ 	.word	0x00000000
        /*0894*/ 	.short	0x010a
        /*0896*/ 	.byte	0xff
	.zero		1


	//   ....[121]....
        /*0898*/ 	.word	0x00009690
        /*089c*/ 	.word	0x00000000
        /*08a0*/ 	.word	0x00000000
        /*08a4*/ 	.short	0x010a
        /*08a6*/ 	.byte	0xff
	.zero		1


	//   ....[122]....
        /*08a8*/ 	.word	0x000096e0
        /*08ac*/ 	.word	0x00000000
        /*08b0*/ 	.word	0x00000090
        /*08b4*/ 	.short	0x010a
        /*08b6*/ 	.byte	0xff
	.zero		1


	//   ....[123]....
        /*08b8*/ 	.word	0x00009740
        /*08bc*/ 	.word	0x00000000
        /*08c0*/ 	.word	0x00000088
        /*08c4*/ 	.short	0x010a
        /*08c6*/ 	.byte	0xff
	.zero		1


	//   ....[124]....
        /*08c8*/ 	.word	0x000097a0
        /*08cc*/ 	.word	0x00000003
        /*08d0*/ 	.word	0x00000060
        /*08d4*/ 	.short	0x010a
        /*08d6*/ 	.byte	0xff
	.zero		1


	//   ....[125]....
        /*08d8*/ 	.word	0x00009800
        /*08dc*/ 	.word	0x00000003
        /*08e0*/ 	.word	0x00000068
        /*08e4*/ 	.short	0x010a
        /*08e6*/ 	.byte	0xff
	.zero		1


	//   ....[126]....
        /*08e8*/ 	.word	0x00009860
        /*08ec*/ 	.word	0x00000003
        /*08f0*/ 	.word	0x00000070
        /*08f4*/ 	.short	0x010a
        /*08f6*/ 	.byte	0xff
	.zero		1


	//   ....[127]....
        /*08f8*/ 	.word	0x000098c0
        /*08fc*/ 	.word	0x00000003
        /*0900*/ 	.word	0x00000078
        /*0904*/ 	.short	0x010a
        /*0906*/ 	.byte	0xff
	.zero		1


	//   ....[128]....
        /*0908*/ 	.word	0x00009920
        /*090c*/ 	.word	0x00000000
        /*0910*/ 	.word	0x00000060
        /*0914*/ 	.short	0x010a
        /*0916*/ 	.byte	0xff
	.zero		1


	//   ....[129]....
        /*0918*/ 	.word	0x00009980
        /*091c*/ 	.word	0x00000000
        /*0920*/ 	.word	0x00000068
        /*0924*/ 	.short	0x010a
        /*0926*/ 	.byte	0xff
	.zero		1


	//   ....[130]....
        /*0928*/ 	.word	0x000099e0
        /*092c*/ 	.word	0x00000000
        /*0930*/ 	.word	0x00000070
        /*0934*/ 	.short	0x010a
        /*0936*/ 	.byte	0xff
	.zero		1


	//   ....[131]....
        /*0938*/ 	.word	0x00009a30
        /*093c*/ 	.word	0x00000000
        /*0940*/ 	.word	0x00000090
        /*0944*/ 	.short	0x010a
        /*0946*/ 	.byte	0xff
	.zero		1


	//   ....[132]....
        /*0948*/ 	.word	0x00009a80
        /*094c*/ 	.word	0x00000000
        /*0950*/ 	.word	0x00000040
        /*0954*/ 	.short	0x010a
        /*0956*/ 	.byte	0xff
	.zero		1


	//   ....[133]....
        /*0958*/ 	.word	0x00009ad0
        /*095c*/ 	.word	0x0000006c
        /*0960*/ 	.word	0x000000b0
        /*0964*/ 	.short	0x010a
        /*0966*/ 	.byte	0xff
	.zero		1


	//   ....[134]....
        /*0968*/ 	.word	0x00009b20
        /*096c*/ 	.word	0x00000037
        /*0970*/ 	.word	0x00000040
        /*0974*/ 	.short	0x010a
        /*0976*/ 	.byte	0xff
	.zero		1


	//   ....[135]....
        /*0978*/ 	.word	0x00009b70
        /*097c*/ 	.word	0x00000049
        /*0980*/ 	.word	0x00000040
        /*0984*/ 	.short	0x010a
        /*0986*/ 	.byte	0xff
	.zero		1


	//   ....[136]....
        /*0988*/ 	.word	0x00009bc0
        /*098c*/ 	.word	0x0000004c
        /*0990*/ 	.word	0x00000040
        /*0994*/ 	.short	0x010a
        /*0996*/ 	.byte	0xff
	.zero		1


	//----- nvinfo : EIATTR_NUM_MBARRIERS
	.align		4
.L_48:
        /*0998*/ 	.byte	0x03, 0x38
        /*099a*/ 	.short	0x0022


	//----- nvinfo : EIATTR_EXIT_INSTR_OFFSETS
	.align		4
        /*099c*/ 	.byte	0x04, 0x1c
        /*099e*/ 	.short	(.L_50 - .L_49)


	//   ....[0]....
.L_49:
        /*09a0*/ 	.word	0x00002500


	//   ....[1]....
        /*09a4*/ 	.word	0x000029f0


	//   ....[2]....
        /*09a8*/ 	.word	0x00002a50


	//   ....[3]....
        /*09ac*/ 	.word	0x000039b0


	//   ....[4]....
        /*09b0*/ 	.word	0x00004a10


	//   ....[5]....
        /*09b4*/ 	.word	0x00004a50


	//   ....[6]....
        /*09b8*/ 	.word	0x00009060


	//----- nvinfo : EIATTR_MAX_THREADS
	.align		4
.L_50:
        /*09bc*/ 	.byte	0x04, 0x05
        /*09be*/ 	.short	(.L_52 - .L_51)
.L_51:
        /*09c0*/ 	.word	0x00000100
        /*09c4*/ 	.word	0x00000001
        /*09c8*/ 	.word	0x00000001


	//----- nvinfo : EIATTR_CRS_STACK_SIZE
	.align		4
.L_52:
        /*09cc*/ 	.byte	0x04, 0x1e
        /*09ce*/ 	.short	(.L_54 - .L_53)
.L_53:
        /*09d0*/ 	.word	0x00000000


	//----- nvinfo : EIATTR_CBANK_PARAM_SIZE
	.align		4
.L_54:
        /*09d4*/ 	.byte	0x03, 0x19
        /*09d6*/ 	.short	0x0800


	//----- nvinfo : EIATTR_PARAM_CBANK
	.align		4
        /*09d8*/ 	.byte	0x04, 0x0a
        /*09da*/ 	.short	(.L_56 - .L_55)
	.align		4
.L_55:
        /*09dc*/ 	.word	index@(.nv.constant0._ZN7cutlass13device_kernelINS_4gemm6kernel13GemmUniversalIN4cute5tupleIJiiiiEEENS1_10collective13CollectiveMmaINS1_35MainloopSm100TmaUmmaWarpSpecializedILi4ELi2ELi4ENS5_IJNS4_1CILi1EEESB_SB_EEEEENS5_IJNSA_ILi64EEENSA_ILi256EEENSA_ILi128EEEEEEaNS5_IJlSB_lEEEaSI_NS4_8TiledMMAINS4_8MMA_AtomIJNS4_15SM100_MMA_S8_SSIaaiLi64ELi256ELNS4_4UMMA5MajorE0ELSN_0ELNSM_8SaturateE0EEEEEENS4_6LayoutISC_NS5_IJNSA_ILi0EEESS_SS_EEEEENS5_IJNS4_10UnderscoreESV_SV_EEEEENS4_13SM90_TMA_LOADENS4_14ComposedLayoutINS4_7SwizzleILi3ELi4ELi3EEENS4_18smem_ptr_flag_bitsILi8EEENSR_INS5_IJNSA_ILi8EEESG_EEENS5_IJSG_SB_EEEEEEEvNS4_8identityESY_S18_vS19_EENS_8epilogue10collective18CollectiveEpilogueINS1B_23Sm100TmaWarpSpecializedILi4ELi2ELi32ELb0ELb0EEEJSH_NS5_IJNSR_ISE_SB_EES1G_EEEaSI_aSI_NS1B_6fusion15FusionCallbacksIS1F_NS1I_17LinearCombinationIaiaiLNS_15FloatRoundStyleE2EEESH_S1H_JEEENS4_5SM1004TMEM4LOAD26SM100_TMEM_LOAD_16dp32b32xESY_NSZ_INS10_ILi2ELi4ELi3EEES13_NSR_INS5_IJS14_SE_EEENS5_IJSE_SB_EEEEEEENS4_39AutoVectorizingCopyWithAssumedAlignmentILi128EEENS4_14SM90_TMA_STOREES1W_S1Y_S1Y_EEEvvEEEEvNT_6ParamsE)
        /*09e0*/ 	.short	0x0380
        /*09e2*/ 	.short	0x0800


	//----- nvinfo : EIATTR_SW_WAR
	.align		4
.L_56:
        /*09e4*/ 	.byte	0x04, 0x36
        /*09e6*/ 	.short	(.L_58 - .L_57)
.L_57:
        /*09e8*/ 	.word	0x00000008
.L_58:


//--------------------- .nv.callgraph             --------------------------
	.section	.nv.callgraph,"",@"SHT_CUDA_CALLGRAPH"
	.align	4
	.sectionentsize	8
	.align		4
        /*0000*/ 	.word	0x00000000
	.align		4
        /*0004*/ 	.word	0xffffffff
	.align		4
        /*0008*/ 	.word	index@(_ZN7cutlass13device_kernelINS_4gemm6kernel13GemmUniversalIN4cute5tupleIJiiiiEEENS1_10collective13CollectiveMmaINS1_35MainloopSm100TmaUmmaWarpSpecializedILi4ELi2ELi4ENS5_IJNS4_1CILi1EEESB_SB_EEEEENS5_IJNSA_ILi64EEENSA_ILi256EEENSA_ILi128EEEEEEaNS5_IJlSB_lEEEaSI_NS4_8TiledMMAINS4_8MMA_AtomIJNS4_15SM100_MMA_S8_SSIaaiLi64ELi256ELNS4_4UMMA5MajorE0ELSN_0ELNSM_8SaturateE0EEEEEENS4_6LayoutISC_NS5_IJNSA_ILi0EEESS_SS_EEEEENS5_IJNS4_10UnderscoreESV_SV_EEEEENS4_13SM90_TMA_LOADENS4_14ComposedLayoutINS4_7SwizzleILi3ELi4ELi3EEENS4_18smem_ptr_flag_bitsILi8EEENSR_INS5_IJNSA_ILi8EEESG_EEENS5_IJSG_SB_EEEEEEEvNS4_8identityESY_S18_vS19_EENS_8epilogue10collective18CollectiveEpilogueINS1B_23Sm100TmaWarpSpecializedILi4ELi2ELi32ELb0ELb0EEEJSH_NS5_IJNSR_ISE_SB_EES1G_EEEaSI_aSI_NS1B_6fusion15FusionCallbacksIS1F_NS1I_17LinearCombinationIaiaiLNS_15FloatRoundStyleE2EEESH_S1H_JEEENS4_5SM1004TMEM4LOAD26SM100_TMEM_LOAD_16dp32b32xESY_NSZ_INS10_ILi2ELi4ELi3EEES13_NSR_INS5_IJS14_SE_EEENS5_IJSE_SB_EEEEEEENS4_39AutoVectorizingCopyWithAssumedAlignmentILi128EEENS4_14SM90_TMA_STOREES1W_S1Y_S1Y_EEEvvEEEEvNT_6ParamsE)
	.align		4
        /*000c*/ 	.word	index@(__assertfail)
	.align		4
        /*0010*/ 	.word	0x00000000
	.align		4
        /*0014*/ 	.word	0xfffffffe
	.align		4
        /*0018*/ 	.word	0x00000000
	.align		4
        /*001c*/ 	.word	0xfffffffd
	.align		4
        /*0020*/ 	.word	0x00000000
	.align		4
        /*0024*/ 	.word	0xfffffffc


//--------------------- .nv.constant4             --------------------------
	.section	.nv.constant4,"a",@progbits
	.align	8
	.align		8
.nv.constant4:
        /*0000*/ 	.dword	__assertfail
	.align		8
        /*0008*/ 	.dword	__unnamed_1
	.align		8
        /*0010*/ 	.dword	__unnamed_2
	.align		8
        /*0018*/ 	.dword	__unnamed_3
	.align		8
        /*0020*/ 	.dword	_ZN40_INTERNAL_60ebf26c_4_k_cu_fec92192_325524cuda3std3__45__cpo5beginE
	.align		8
        /*0028*/ 	.dword	_ZN40_INTERNAL_60ebf26c_4_k_cu_fec92192_325524cuda3std3__45__cpo3endE
	.align		8
        /*0030*/ 	.dword	_ZN40_INTERNAL_60ebf26c_4_k_cu_fec92192_325524cuda3std3__45__cpo6cbeginE
	.align		8
        /*0038*/ 	.dword	_ZN40_INTERNAL_60ebf26c_4_k_cu_fec92192_325524cuda3std3__45__cpo4cendE
	.align		8
        /*0040*/ 	.dword	_ZN40_INTERNAL_60ebf26c_4_k_cu_fec92192_325524cuda3std3__442_GLOBAL__N__60ebf26c_4_k_cu_fec92192_325526ignoreE
	.align		8
        /*0048*/ 	.dword	_ZN40_INTERNAL_60ebf26c_4_k_cu_fec92192_325524cuda3std3__419piecewise_constructE
	.align		8
        /*0050*/ 	.dword	_ZN40_INTERNAL_60ebf26c_4_k_cu_fec92192_325524cuda3std3__48in_placeE
	.align		8
        /*0058*/ 	.dword	_ZN40_INTERNAL_60ebf26c_4_k_cu_fec92192_325524cuda3std6ranges3__45__cpo4swapE
	.align		8
        /*0060*/ 	.dword	_ZN40_INTERNAL_60ebf26c_4_k_cu_fec92192_325524cuda3std6ranges3__45__cpo9iter_moveE
	.align		8
        /*0068*/ 	.dword	_ZN40_INTERNAL_60ebf26c_4_k_cu_fec92192_325524cute7productE
	.align		8
        /*0070*/ 	.dword	_ZN40_INTERNAL_60ebf26c_4_k_cu_fec92192_325524cute1_E
	.align		8
        /*0078*/ 	.dword	$str$25
	.align		8
        /*0080*/ 	.dword	$str$26
	.align		8
        /*0088*/ 	.dword	$str$27
	.align		8
        /*0090*/ 	.dword	$str$28


//--------------------- .text._ZN7cutlass13device_kernelINS_4gemm6kernel13GemmUniversalIN4cute5tupleIJiiiiEEENS1_10collective13CollectiveMmaINS1_35MainloopSm100TmaUmmaWarpSpecializedILi4ELi2ELi4ENS5_IJNS4_1CILi1EEESB_SB_EEEEENS5_IJNSA_ILi64EEENSA_ILi256EEENSA_ILi128EEEEEEaNS5_IJlSB_lEEEaSI_NS4_8TiledMMAINS4_8MMA_AtomIJNS4_15SM100_MMA_S8_SSIaaiLi64ELi256ELNS4_4UMMA5MajorE0ELSN_0ELNSM_8SaturateE0EEEEEENS4_6LayoutISC_NS5_IJNSA_ILi0EEESS_SS_EEEEENS5_IJNS4_10UnderscoreESV_SV_EEEEENS4_13SM90_TMA_LOADENS4_14ComposedLayoutINS4_7SwizzleILi3ELi4ELi3EEENS4_18smem_ptr_flag_bitsILi8EEENSR_INS5_IJNSA_ILi8EEESG_EEENS5_IJSG_SB_EEEEEEEvNS4_8identityESY_S18_vS19_EENS_8epilogue10collective18CollectiveEpilogueINS1B_23Sm100TmaWarpSpecializedILi4ELi2ELi32ELb0ELb0EEEJSH_NS5_IJNSR_ISE_SB_EES1G_EEEaSI_aSI_NS1B_6fusion15FusionCallbacksIS1F_NS1I_17LinearCombinationIaiaiLNS_15FloatRoundStyleE2EEESH_S1H_JEEENS4_5SM1004TMEM4LOAD26SM100_TMEM_LOAD_16dp32b32xESY_NSZ_INS10_ILi2ELi4ELi3EEES13_NSR_INS5_IJS14_SE_EEENS5_IJSE_SB_EEEEEEENS4_39AutoVectorizingCopyWithAssumedAlignmentILi128EEENS4_14SM90_TMA_STOREES1W_S1Y_S1Y_EEEvvEEEEvNT_6ParamsE --------------------------
	.section	.text._ZN7cutlass13device_kernelINS_4gemm6kernel13GemmUniversalIN4cute5tupleIJiiiiEEENS1_10collective13CollectiveMmaINS1_35MainloopSm100TmaUmmaWarpSpecializedILi4ELi2ELi4ENS5_IJNS4_1CILi1EEESB_SB_EEEEENS5_IJNSA_ILi64EEENSA_ILi256EEENSA_ILi128EEEEEEaNS5_IJlSB_lEEEaSI_NS4_8TiledMMAINS4_8MMA_AtomIJNS4_15SM100_MMA_S8_SSIaaiLi64ELi256ELNS4_4UMMA5MajorE0ELSN_0ELNSM_8SaturateE0EEEEEENS4_6LayoutISC_NS5_IJNSA_ILi0EEESS_SS_EEEEENS5_IJNS4_10UnderscoreESV_SV_EEEEENS4_13SM90_TMA_LOADENS4_14ComposedLayoutINS4_7SwizzleILi3ELi4ELi3EEENS4_18smem_ptr_flag_bitsILi8EEENSR_INS5_IJNSA_ILi8EEESG_EEENS5_IJSG_SB_EEEEEEEvNS4_8identityESY_S18_vS19_EENS_8epilogue10collective18CollectiveEpilogueINS1B_23Sm100TmaWarpSpecializedILi4ELi2ELi32ELb0ELb0EEEJSH_NS5_IJNSR_ISE_SB_EES1G_EEEaSI_aSI_NS1B_6fusion15FusionCallbacksIS1F_NS1I_17LinearCombinationIaiaiLNS_15FloatRoundStyleE2EEESH_S1H_JEEENS4_5SM1004TMEM4LOAD26SM100_TMEM_LOAD_16dp32b32xESY_NSZ_INS10_ILi2ELi4ELi3EEES13_NSR_INS5_IJS14_SE_EEENS5_IJSE_SB_EEEEEEENS4_39AutoVectorizingCopyWithAssumedAlignmentILi128EEENS4_14SM90_TMA_STOREES1W_S1Y_S1Y_EEEvvEEEEvNT_6ParamsE,"ax",@progbits
	.align	128
.text._ZN7cutlass13device_kernelINS_4gemm6kernel13GemmUniversalIN4cute5tupleIJiiiiEEENS1_10collective13CollectiveMmaINS1_35MainloopSm100TmaUmmaWarpSpecializedILi4ELi2ELi4ENS5_IJNS4_1CILi1EEESB_SB_EEEEENS5_IJNSA_ILi64EEENSA_ILi256EEENSA_ILi128EEEEEEaNS5_IJlSB_lEEEaSI_NS4_8TiledMMAINS4_8MMA_AtomIJNS4_15SM100_MMA_S8_SSIaaiLi64ELi256ELNS4_4UMMA5MajorE0ELSN_0ELNSM_8SaturateE0EEEEEENS4_6LayoutISC_NS5_IJNSA_ILi0EEESS_SS_EEEEENS5_IJNS4_10UnderscoreESV_SV_EEEEENS4_13SM90_TMA_LOADENS4_14ComposedLayoutINS4_7SwizzleILi3ELi4ELi3EEENS4_18smem_ptr_flag_bitsILi8EEENSR_INS5_IJNSA_ILi8EEESG_EEENS5_IJSG_SB_EEEEEEEvNS4_8identityESY_S18_vS19_EENS_8epilogue10collective18CollectiveEpilogueINS1B_23Sm100TmaWarpSpecializedILi4ELi2ELi32ELb0ELb0EEEJSH_NS5_IJNSR_ISE_SB_EES1G_EEEaSI_aSI_NS1B_6fusion15FusionCallbacksIS1F_NS1I_17LinearCombinationIaiaiLNS_15FloatRoundStyleE2EEESH_S1H_JEEENS4_5SM1004TMEM4LOAD26SM100_TMEM_LOAD_16dp32b32xESY_NSZ_INS10_ILi2ELi4ELi3EEES13_NSR_INS5_IJS14_SE_EEENS5_IJSE_SB_EEEEEEENS4_39AutoVectorizingCopyWithAssumedAlignmentILi128EEENS4_14SM90_TMA_STOREES1W_S1Y_S1Y_EEEvvEEEEvNT_6ParamsE:
        .type           _ZN7cutlass13device_kernelINS_4gemm6kernel13GemmUniversalIN4cute5tupleIJiiiiEEENS1_10collective13CollectiveMmaINS1_35MainloopSm100TmaUmmaWarpSpecializedILi4ELi2ELi4ENS5_IJNS4_1CILi1EEESB_SB_EEEEENS5_IJNSA_ILi64EEENSA_ILi256EEENSA_ILi128EEEEEEaNS5_IJlSB_lEEEaSI_NS4_8TiledMMAINS4_8MMA_AtomIJNS4_15SM100_MMA_S8_SSIaaiLi64ELi256ELNS4_4UMMA5MajorE0ELSN_0ELNSM_8SaturateE0EEEEEENS4_6LayoutISC_NS5_IJNSA_ILi0EEESS_SS_EEEEENS5_IJNS4_10UnderscoreESV_SV_EEEEENS4_13SM90_TMA_LOADENS4_14ComposedLayoutINS4_7SwizzleILi3ELi4ELi3EEENS4_18smem_ptr_flag_bitsILi8EEENSR_INS5_IJNSA_ILi8EEESG_EEENS5_IJSG_SB_EEEEEEEvNS4_8identityESY_S18_vS19_EENS_8epilogue10collective18CollectiveEpilogueINS1B_23Sm100TmaWarpSpecializedILi4ELi2ELi32ELb0ELb0EEEJSH_NS5_IJNSR_ISE_SB_EES1G_EEEaSI_aSI_NS1B_6fusion15FusionCallbacksIS1F_NS1I_17LinearCombinationIaiaiLNS_15FloatRoundStyleE2EEESH_S1H_JEEENS4_5SM1004TMEM4LOAD26SM100_TMEM_LOAD_16dp32b32xESY_NSZ_INS10_ILi2ELi4ELi3EEES13_NSR_INS5_IJS14_SE_EEENS5_IJSE_SB_EEEEEEENS4_39AutoVectorizingCopyWithAssumedAlignmentILi128EEENS4_14SM90_TMA_STOREES1W_S1Y_S1Y_EEEvvEEEEvNT_6ParamsE,@function
        .size           _ZN7cutlass13device_kernelINS_4gemm6kernel13GemmUniversalIN4cute5tupleIJiiiiEEENS1_10collective13CollectiveMmaINS1_35MainloopSm100TmaUmmaWarpSpecializedILi4ELi2ELi4ENS5_IJNS4_1CILi1EEESB_SB_EEEEENS5_IJNSA_ILi64EEENSA_ILi256EEENSA_ILi128EEEEEEaNS5_IJlSB_lEEEaSI_NS4_8TiledMMAINS4_8MMA_AtomIJNS4_15SM100_MMA_S8_SSIaaiLi64ELi256ELNS4_4UMMA5MajorE0ELSN_0ELNSM_8SaturateE0EEEEEENS4_6LayoutISC_NS5_IJNSA_ILi0EEESS_SS_EEEEENS5_IJNS4_10UnderscoreESV_SV_EEEEENS4_13SM90_TMA_LOADENS4_14ComposedLayoutINS4_7SwizzleILi3ELi4ELi3EEENS4_18smem_ptr_flag_bitsILi8EEENSR_INS5_IJNSA_ILi8EEESG_EEENS5_IJSG_SB_EEEEEEEvNS4_8identityESY_S18_vS19_EENS_8epilogue10collective18CollectiveEpilogueINS1B_23Sm100TmaWarpSpecializedILi4ELi2ELi32ELb0ELb0EEEJSH_NS5_IJNSR_ISE_SB_EES1G_EEEaSI_aSI_NS1B_6fusion15FusionCallbacksIS1F_NS1I_17LinearCombinationIaiaiLNS_15FloatRoundStyleE2EEESH_S1H_JEEENS4_5SM1004TMEM4LOAD26SM100_TMEM_LOAD_16dp32b32xESY_NSZ_INS10_ILi2ELi4ELi3EEES13_NSR_INS5_IJS14_SE_EEENS5_IJSE_SB_EEEEEEENS4_39AutoVectorizingCopyWithAssumedAlignmentILi128EEENS4_14SM90_TMA_STOREES1W_S1Y_S1Y_EEEvvEEEEvNT_6ParamsE,(.L_x_170 - _ZN7cutlass13device_kernelINS_4gemm6kernel13GemmUniversalIN4cute5tupleIJiiiiEEENS1_10collective13CollectiveMmaINS1_35MainloopSm100TmaUmmaWarpSpecializedILi4ELi2ELi4ENS5_IJNS4_1CILi1EEESB_SB_EEEEENS5_IJNSA_ILi64EEENSA_ILi256EEENSA_ILi128EEEEEEaNS5_IJlSB_lEEEaSI_NS4_8TiledMMAINS4_8MMA_AtomIJNS4_15SM100_MMA_S8_SSIaaiLi64ELi256ELNS4_4UMMA5MajorE0ELSN_0ELNSM_8SaturateE0EEEEEENS4_6LayoutISC_NS5_IJNSA_ILi0EEESS_SS_EEEEENS5_IJNS4_10UnderscoreESV_SV_EEEEENS4_13SM90_TMA_LOADENS4_14ComposedLayoutINS4_7SwizzleILi3ELi4ELi3EEENS4_18smem_ptr_flag_bitsILi8EEENSR_INS5_IJNSA_ILi8EEESG_EEENS5_IJSG_SB_EEEEEEEvNS4_8identityESY_S18_vS19_EENS_8epilogue10collective18CollectiveEpilogueINS1B_23Sm100TmaWarpSpecializedILi4ELi2ELi32ELb0ELb0EEEJSH_NS5_IJNSR_ISE_SB_EES1G_EEEaSI_aSI_NS1B_6fusion15FusionCallbacksIS1F_NS1I_17LinearCombinationIaiaiLNS_15FloatRoundStyleE2EEESH_S1H_JEEENS4_5SM1004TMEM4LOAD26SM100_TMEM_LOAD_16dp32b32xESY_NSZ_INS10_ILi2ELi4ELi3EEES13_NSR_INS5_IJS14_SE_EEENS5_IJSE_SB_EEEEEEENS4_39AutoVectorizingCopyWithAssumedAlignmentILi128EEENS4_14SM90_TMA_STOREES1W_S1Y_S1Y_EEEvvEEEEvNT_6ParamsE)
        .other          _ZN7cutlass13device_kernelINS_4gemm6kernel13GemmUniversalIN4cute5tupleIJiiiiEEENS1_10collective13CollectiveMmaINS1_35MainloopSm100TmaUmmaWarpSpecializedILi4ELi2ELi4ENS5_IJNS4_1CILi1EEESB_SB_EEEEENS5_IJNSA_ILi64EEENSA_ILi256EEENSA_ILi128EEEEEEaNS5_IJlSB_lEEEaSI_NS4_8TiledMMAINS4_8MMA_AtomIJNS4_15SM100_MMA_S8_SSIaaiLi64ELi256ELNS4_4UMMA5MajorE0ELSN_0ELNSM_8SaturateE0EEEEEENS4_6LayoutISC_NS5_IJNSA_ILi0EEESS_SS_EEEEENS5_IJNS4_10UnderscoreESV_SV_EEEEENS4_13SM90_TMA_LOADENS4_14ComposedLayoutINS4_7SwizzleILi3ELi4ELi3EEENS4_18smem_ptr_flag_bitsILi8EEENSR_INS5_IJNSA_ILi8EEESG_EEENS5_IJSG_SB_EEEEEEEvNS4_8identityESY_S18_vS19_EENS_8epilogue10collective18CollectiveEpilogueINS1B_23Sm100TmaWarpSpecializedILi4ELi2ELi32ELb0ELb0EEEJSH_NS5_IJNSR_ISE_SB_EES1G_EEEaSI_aSI_NS1B_6fusion15FusionCallbacksIS1F_NS1I_17LinearCombinationIaiaiLNS_15FloatRoundStyleE2EEESH_S1H_JEEENS4_5SM1004TMEM4LOAD26SM100_TMEM_LOAD_16dp32b32xESY_NSZ_INS10_ILi2ELi4ELi3EEES13_NSR_INS5_IJS14_SE_EEENS5_IJSE_SB_EEEEEEENS4_39AutoVectorizingCopyWithAssumedAlignmentILi128EEENS4_14SM90_TMA_STOREES1W_S1Y_S1Y_EEEvvEEEEvNT_6ParamsE,@"STO_CUDA_ENTRY STV_DEFAULT"
_ZN7cutlass13device_kernelINS_4gemm6kernel13GemmUniversalIN4cute5tupleIJiiiiEEENS1_10collective13CollectiveMmaINS1_35MainloopSm100TmaUmmaWarpSpecializedILi4ELi2ELi4ENS5_IJNS4_1CILi1EEESB_SB_EEEEENS5_IJNSA_ILi64EEENSA_ILi256EEENSA_ILi128EEEEEEaNS5_IJlSB_lEEEaSI_NS4_8TiledMMAINS4_8MMA_AtomIJNS4_15SM100_MMA_S8_SSIaaiLi64ELi256ELNS4_4UMMA5MajorE0ELSN_0ELNSM_8SaturateE0EEEEEENS4_6LayoutISC_NS5_IJNSA_ILi0EEESS_SS_EEEEENS5_IJNS4_10UnderscoreESV_SV_EEEEENS4_13SM90_TMA_LOADENS4_14ComposedLayoutINS4_7SwizzleILi3ELi4ELi3EEENS4_18smem_ptr_flag_bitsILi8EEENSR_INS5_IJNSA_ILi8EEESG_EEENS5_IJSG_SB_EEEEEEEvNS4_8identityESY_S18_vS19_EENS_8epilogue10collective18CollectiveEpilogueINS1B_23Sm100TmaWarpSpecializedILi4ELi2ELi32ELb0ELb0EEEJSH_NS5_IJNSR_ISE_SB_EES1G_EEEaSI_aSI_NS1B_6fusion15FusionCallbacksIS1F_NS1I_17LinearCombinationIaiaiLNS_15FloatRoundStyleE2EEESH_S1H_JEEENS4_5SM1004TMEM4LOAD26SM100_TMEM_LOAD_16dp32b32xESY_NSZ_INS10_ILi2ELi4ELi3EEES13_NSR_INS5_IJS14_SE_EEENS5_IJSE_SB_EEEEEEENS4_39AutoVectorizingCopyWithAssumedAlignmentILi128EEENS4_14SM90_TMA_STOREES1W_S1Y_S1Y_EEEvvEEEEvNT_6ParamsE:
[----:B------:R-:W1:Y:S01]  /*0000*/  LDC R1, c[0x0][0x37c] ;  /* 0x0000df00ff017b82 */ /* 0x000e620000000800 */
[----:B------:R-:W2:Y:S01]  /*0010*/  S2R R103, SR_TID.X ;  /* 0x0000000000677919 */ /* 0x000ea20000002100 */
[----:B------:R-:W3:Y:S01]  /*0020*/  LDCU.64 UR4, c[0x0][0x890] ;  /* 0x00011200ff0477ac */ /* 0x000ee20008000a00 */
[----:B------:R-:W-:Y:S02]  /*0030*/  PRMT R91, RZ, 0x7610, R91 ;  /* 0x00007610ff5b7816 */ /* 0x000fe4000000005b */
[----:B------:R-:W-:Y:S01]  /*0040*/  ELECT P5, URZ, PT ;  /* 0x0000000000ff782f */ /* 0x000fe200038a0000 */
[----:B------:R-:W4:Y:S01]  /*0050*/  LDCU.64 UR46, c[0x0][0x358] ;  /* 0x00006b00ff2e77ac */ /* 0x000f220008000a00 */
[----:B---3--:R-:W-:-:S04]  /*0060*/  UISETP.NE.U32.AND UP0, UPT, UR4, URZ, UPT ;  /* 0x000000ff0400728c */ /* 0x008fc8000bf05070 */
[----:B------:R-:W-:Y:S01]  /*0070*/  UISETP.NE.AND.EX UP0, UPT, UR5, URZ, UPT, UP0 ;  /* 0x000000ff0500728c */ /* 0x000fe2000bf05300 */
[----:B--2---:R-:W-:-:S05]  /*0080*/  SHF.R.U32.HI R96, RZ, 0x5, R103 ;  /* 0x00000005ff607819 */ /* 0x004fca0000011667 */
[----:B------:R-:W2:Y:S02]  /*0090*/  SHFL.IDX PT, R0, R96, RZ, 0x1f ;  /* 0x00001fff60007589 */ /* 0x000ea400000e0000 */
[----:B--2---:R-:W-:Y:S01]  /*00a0*/  R2UR UR8, R0 ;  /* 0x00000000000872ca */ /* 0x004fe200000e0000 */
[----:B-1--4-:R-:W-:-:S14]  /*00b0*/  BRA.U UP0, `(.L_x_0) ;  /* 0x00000001002c7547 */ /* 0x012fdc000b800000 */
[----:B------:R-:W1:Y:S02]  /*00c0*/  LDCU.64 UR6, c[0x0][0x888] ;  /* 0x00011100ff0677ac */ /* 0x000e640008000a00 */
[----:B-1----:R-:W-:-:S04]  /*00d0*/  UISETP.NE.U32.AND UP0, UPT, UR6, URZ, UPT ;  /* 0x000000ff0600728c */ /* 0x002fc8000bf05070 */
[----:B------:R-:W-:-:S09]  /*00e0*/  UISETP.NE.AND.EX UP0, UPT, UR7, URZ, UPT, UP0 ;  /* 0x000000ff0700728c */ /* 0x000fd2000bf05300 */
[----:B------:R-:W-:Y:S05]  /*00f0*/  BRA.U !UP0, `(.L_x_1) ;  /* 0x0000000108107547 */ /* 0x000fea000b800000 */
[----:B------:R-:W1:Y:S02]  /*0100*/  LDC.64 R50, c[0x0][0x888] ;  /* 0x00022200ff327b82 */ /* 0x000e640000000a00 */
[----:B-1----:R1:W5:Y:S01]  /*0110*/  LDG.E R50, desc[UR46][R50.64] ;  /* 0x0000002e32327981 */ /* 0x002362000c1e1900 */
[----:B------:R-:W-:Y:S01]  /*0120*/  HFMA2 R91, -RZ, RZ, 0, 5.9604644775390625e-08 ;  /* 0x00000001ff5b7431 */ /* 0x000fe200000001ff */
[----:B------:R-:W-:Y:S05]  /*0130*/  BRA `(.L_x_0) ;  /* 0x00000000000c7947 */ /* 0x000fea0003800000 */
.L_x_1:
[----:B------:R-:W1:Y:S01]  /*0140*/  LDCU UR6, c[0x0][0x880] ;  /* 0x00011000ff0677ac */ /* 0x000e620008000800 */
[----:B------:R-:W-:Y:S01]  /*0150*/  HFMA2 R91, -RZ, RZ, 0, 5.9604644775390625e-08 ;  /* 0x00000001ff5b7431 */ /* 0x000fe200000001ff */
[----:B-1----:R-:W-:-:S07]  /*0160*/  MOV R50, UR6 ;  /* 0x0000000600327c02 */ /* 0x002fce0008000f00 */
.L_x_0:
[----:B------:R-:W2:Y:S02]  /*0170*/  LDCU.64 UR6, c[0x0][0x8b0] ;  /* 0x00011600ff0677ac */ /* 0x000ea40008000a00 */
[----:B--2---:R-:W-:-:S04]  /*0180*/  UISETP.NE.U32.AND UP0, UPT, UR6, URZ, UPT ;  /* 0x000000ff0600728c */ /* 0x004fc8000bf05070 */
[----:B------:R-:W-:-:S09]  /*0190*/  UISETP.NE.AND.EX UP0, UPT, UR7, URZ, UPT, UP0 ;  /* 0x000000ff0700728c */ /* 0x000fd2000bf05300 */
[----:B------:R-:W-:Y:S05]  /*01a0*/  BRA.U UP0, `(.L_x_2) ;  /* 0x0000000100247547 */ /* 0x000fea000b800000 */
[----:B------:R-:W2:Y:S02]  /*01b0*/  LDCU.64 UR6, c[0x0][0x8a8] ;  /* 0x00011500ff0677ac */ /* 0x000ea40008000a00 */
[----:B--2---:R-:W-:-:S04]  /*01c0*/  UISETP.NE.U32.AND UP0, UPT, UR6, URZ, UPT ;  /* 0x000000ff0600728c */ /* 0x004fc8000bf05070 */
[----:B------:R-:W-:-:S09]  /*01d0*/  UISETP.NE.AND.EX UP0, UPT, UR7, URZ, UPT, UP0 ;  /* 0x000000ff0700728c */ /* 0x000fd2000bf05300 */
[----:B------:R-:W-:Y:S05]  /*01e0*/  BRA.U !UP0, `(.L_x_3) ;  /* 0x00000001080c7547 */ /* 0x000fea000b800000 */
[----:B------:R-:W2:Y:S02]  /*01f0*/  LDC.64 R2, c[0x0][0x8a8] ;  /* 0x00022a00ff027b82 */ /* 0x000ea40000000a00 */
[----:B--2---:R2:W5:Y:S01]  /*0200*/  LDG.E R47, desc[UR46][R2.64] ;  /* 0x0000002e022f7981 */ /* 0x004562000c1e1900 */
[----:B------:R-:W-:Y:S05]  /*0210*/  BRA `(.L_x_2) ;  /* 0x0000000000087947 */ /* 0x000fea0003800000 */
.L_x_3:
[----:B------:R-:W2:Y:S02]  /*0220*/  LDCU UR6, c[0x0][0x8a0] ;  /* 0x00011400ff0677ac */ /* 0x000ea40008000800 */
[----:B--2---:R-:W-:Y:S02]  /*0230*/  MOV R47, UR6 ;  /* 0x00000006002f7c02 */ /* 0x004fe40008000f00 */
.L_x_2:
[----:B------:R-:W-:Y:S01]  /*0240*/  IMAD.U32 R0, RZ, RZ, UR8 ;  /* 0x00000008ff007e24 */ /* 0x000fe2000f8e00ff */
[----:B------:R-:W-:Y:S04]  /*0250*/  BSSY.RECONVERGENT B0, `(.L_x_4) ;  /* 0x000000c000007945 */ /* 0x000fe80003800200 */
[C---:B------:R-:W-:Y:S02]  /*0260*/  ISETP.NE.OR P1, PT, R0.reuse, 0x1, !P5 ;  /* 0x000000010000780c */ /* 0x040fe40006f25670 */
[----:B------:R-:W-:-:S11]  /*0270*/  ISETP.NE.OR P0, PT, R0, 0x3, !P5 ;  /* 0x000000030000780c */ /* 0x000fd60006f05670 */
[----:B------:R-:W-:Y:S05]  /*0280*/  @P1 BRA `(.L_x_5) ;  /* 0x0000000000201947 */ /* 0x000fea0003800000 */
[----:B------:R-:W3:Y:S02]  /*0290*/  LDCU.64 UR6, c[0x0][0x348] ;  /* 0x00006900ff0677ac */ /* 0x000ee40008000a00 */
[----:B---3--:R-:W-:Y:S02]  /*02a0*/  UIADD3 UR10, UP1, UPT, UR6, 0x80, URZ ;  /* 0x00000080060a7890 */ /* 0x008fe4000ff3e0ff */
[----:B------:R-:W-:Y:S02]  /*02b0*/  UIADD3 UR6, UP0, UPT, UR6, 0x180, URZ ;  /* 0x0000018006067890 */ /* 0x000fe4000ff1e0ff */
[----:B------:R-:W-:Y:S02]  /*02c0*/  UIADD3.X UR11, UPT, UPT, URZ, UR7, URZ, UP1, !UPT ;  /* 0x00000007ff0b7290 */ /* 0x000fe40008ffe4ff */
[----:B------:R-:W-:-:S07]  /*02d0*/  UIADD3.X UR7, UPT, UPT, URZ, UR7, URZ, UP0, !UPT ;  /* 0x00000007ff077290 */ /* 0x000fce00087fe4ff */
[----:B------:R3:W-:Y:S02]  /*02e0*/  UTMACCTL.PF [UR10] ;  /* 0x000000000a0079b9 */ /* 0x0007e40008040000 */
[----:B------:R3:W-:Y:S02]  /*02f0*/  UTMACCTL.PF [UR6] ;  /* 0x00000000060079b9 */ /* 0x0007e40008040000 */
[----:B---3--:R-:W-:Y:S01]  /*0300*/  NOP ;  /* 0x0000000000007918 */ /* 0x008fe20000000000 */
.L_x_5:
[----:B------:R-:W-:Y:S05]  /*0310*/  BSYNC.RECONVERGENT B0 ;  /* 0x0000000000007941 */ /* 0x000fea0003800200 */
.L_x_4:
[----:B------:R-:W-:Y:S04]  /*0320*/  BSSY.RECONVERGENT B0, `(.L_x_6) ;  /* 0x000000a000007945 */ /* 0x000fe80003800200 */
        /* <DEDUP_REMOVED lines=9> */
.L_x_7:
[----:B------:R-:W-:Y:S05]  /*03c0*/  BSYNC.RECONVERGENT B0 ;  /* 0x0000000000007941 */ /* 0x000fea0003800200 */
.L_x_6:
[----:B------:R-:W3:Y:S01]  /*03d0*/  LDCU.64 UR6, c[0x0][0x888] ;  /* 0x00011100ff0677ac */ /* 0x000ee20008000a00 */
[----:B------:R-:W-:Y:S02]  /*03e0*/  UISETP.EQ.U32.AND UP1, UPT, UR4, URZ, UPT ;  /* 0x000000ff0400728c */ /* 0x000fe4000bf22070 */
[----:B------:R-:W-:Y:S02]  /*03f0*/  UPLOP3.LUT UP2, UPT, UPT, UPT, UPT, 0x80, 0x8 ;  /* 0x000000000008789c */ /* 0x000fe40003f4f070 */
[----:B---3--:R-:W-:-:S04]  /*0400*/  UISETP.NE.U32.AND UP0, UPT, UR6, URZ, UPT ;  /* 0x000000ff0600728c */ /* 0x008fc8000bf05070 */
[----:B------:R-:W-:-:S04]  /*0410*/  UISETP.NE.AND.EX UP0, UPT, UR7, URZ, UPT, UP0 ;  /* 0x000000ff0700728c */ /* 0x000fc8000bf05300 */
[----:B------:R-:W-:-:S04]  /*0420*/  UISETP.EQ.OR.EX UP3, UPT, UR5, URZ, !UP0, UP1 ;  /* 0x000000ff0500728c */ /* 0x000fc8000c762710 */
[----:B------:R-:W-:-:S05]  /*0430*/  UP2UR UR50, UPR, URZ, 0x8 ;  /* 0x00000008ff327883 */ /* 0x000fca0008000000 */
[----:B------:R-:W-:Y:S07]  /*0440*/  BRA.U !UP3, `(.L_x_8) ;  /* 0x000000010b207547 */ /* 0x000fee000b800000 */
[----:B-----5:R-:W-:Y:S01]  /*0450*/  R2UR UR6, R50 ;  /* 0x00000000320672ca */ /* 0x020fe200000e0000 */
[----:B------:R-:W-:Y:S02]  /*0460*/  UISETP.NE.U32.AND UP2, UPT, UR4, URZ, UPT ;  /* 0x000000ff0400728c */ /* 0x000fe4000bf45070 */
[----:B------:R-:W-:Y:S02]  /*0470*/  USEL UR4, URZ, 0xffffffff, UP0 ;  /* 0xffffffffff047887 */ /* 0x000fe40008000000 */
[----:B------:R-:W-:-:S08]  /*0480*/  UISETP.NE.AND.EX UP2, UPT, UR5, URZ, UPT, UP2 ;  /* 0x000000ff0500728c */ /* 0x000fd0000bf45320 */
[----:B------:R-:W-:-:S04]  /*0490*/  UISETP.NE.AND UP1, UPT, UR6, URZ, UPT ;  /* 0x000000ff0600728c */ /* 0x000fc8000bf25270 */
[----:B------:R-:W-:-:S04]  /*04a0*/  @!UP2 USEL UR4, URZ, 0xffffffff, UP1 ;  /* 0xffffffffff04a887 */ /* 0x000fc80008800000 */
[----:B------:R-:W-:-:S04]  /*04b0*/  ULOP3.LUT UR4, UR4, 0x1, URZ, 0xc0, !UPT ;  /* 0x0000000104047892 */ /* 0x000fc8000f8ec0ff */
[----:B------:R-:W-:-:S11]  /*04c0*/  UISETP.NE.U32.AND UP2, UPT, UR4, 0x1, UPT ;  /* 0x000000010400788c */ /* 0x000fd6000bf45070 */
.L_x_8:
[----:B--2---:R-:W2:Y:S01]  /*04d0*/  SHFL.IDX PT, R2, R96, RZ, 0x1f ;  /* 0x00001fff60027589 */ /* 0x004ea200000e0000 */
[----:B------:R-:W-:-:S04]  /*04e0*/  UISETP.NE.AND UP1, UPT, UR8, 0x2, UPT ;  /* 0x000000020800788c */ /* 0x000fc8000bf25270 */
[----:B------:R-:W-:Y:S01]  /*04f0*/  USEL UR6, URZ, 0x1, UP1 ;  /* 0x00000001ff067887 */ /* 0x000fe20008800000 */
[----:B--2---:R-:W-:-:S13]  /*0500*/  ISETP.NE.AND P0, PT, R2, RZ, PT ;  /* 0x000000ff0200720c */ /* 0x004fda0003f05270 */
[----:B------:R-:W-:Y:S05]  /*0510*/  @P0 BRA `(.L_x_9) ;  /* 0x0000000000480947 */ /* 0x000fea0003800000 */
[----:B------:R-:W2:Y:S01]  /*0520*/  S2UR UR5, SR_CgaCtaId ;  /* 0x00000000000579c3 */ /* 0x000ea20000008800 */
[----:B------:R-:W-:Y:S01]  /*0530*/  UMOV UR7, 0x400 ;  /* 0x0000040000077882 */ /* 0x000fe20000000000 */
[----:B------:R-:W-:Y:S01]  /*0540*/  UMOV UR4, 0x1 ;  /* 0x0000000100047882 */ /* 0x000fe20000000000 */
[----:B------:R-:W-:Y:S01]  /*0550*/  ELECT P0, URZ, PT ;  /* 0x0000000000ff782f */ /* 0x000fe20003800000 */
[----:B------:R-:W-:-:S04]  /*0560*/  UIADD3 UR10, UPT, UPT, -UR4, 0x100000, URZ ;  /* 0x00100000040a7890 */ /* 0x000fc8000fffe1ff */
[----:B------:R-:W-:Y:S02]  /*0570*/  USHF.L.U32 UR11, UR10, 0xb, URZ ;  /* 0x0000000b0a0b7899 */ /* 0x000fe400080006ff */
[----:B------:R-:W-:Y:S02]  /*0580*/  USHF.L.U32 UR10, UR10, 0x1, URZ ;  /* 0x000000010a0a7899 */ /* 0x000fe400080006ff */
[----:B--2---:R-:W-:Y:S01]  /*0590*/  ULEA UR5, UR5, UR7, 0x18 ;  /* 0x0000000705057291 */ /* 0x004fe2000f8ec0ff */
[----:B------:R-:W2:Y:S11]  /*05a0*/  FENCE.VIEW.ASYNC.S ;  /* 0x00000000000073c6 */ /* 0x000eb60000000000 */
[----:B--2---:R2:W3:Y:S01]  /*05b0*/  SYNCS.EXCH.64 URZ, [UR5], UR10 ;  /* 0x0000000a05ff75b2 */ /* 0x0044e20008000100 */
[----:B------:R2:W4:Y:S01]  /*05c0*/  SYNCS.EXCH.64 URZ, [UR5+0x20], UR10 ;  /* 0x0000200a05ff75b2 */ /* 0x0005220008000100 */
[----:B------:R2:W1:Y:S01]  /*05d0*/  SYNCS.EXCH.64 URZ, [UR5+0x8], UR10 ;  /* 0x0000080a05ff75b2 */ /* 0x0004620008000100 */
[----:B------:R2:W1:Y:S01]  /*05e0*/  SYNCS.EXCH.64 URZ, [UR5+0x28], UR10 ;  /* 0x0000280a05ff75b2 */ /* 0x0004620008000100 */
[----:B------:R2:W1:Y:S01]  /*05f0*/  SYNCS.EXCH.64 URZ, [UR5+0x10], UR10 ;  /* 0x0000100a05ff75b2 */ /* 0x0004620008000100 */
[----:B------:R2:W1:Y:S01]  /*0600*/  SYNCS.EXCH.64 URZ, [UR5+0x30], UR10 ;  /* 0x0000300a05ff75b2 */ /* 0x0004620008000100 */
[----:B------:R2:W1:Y:S01]  /*0610*/  SYNCS.EXCH.64 URZ, [UR5+0x18], UR10 ;  /* 0x0000180a05ff75b2 */ /* 0x0004620008000100 */
[----:B------:R2:W1:Y:S01]  /*0620*/  SYNCS.EXCH.64 URZ, [UR5+0x38], UR10 ;  /* 0x0000380a05ff75b2 */ /* 0x0004620008000100 */
[----:B------:R-:W-:Y:S01]  /*0630*/  NOP ;  /* 0x0000000000007918 */ /* 0x000fe20000000000 */
.L_x_9:
[----:B------:R-:W2:Y:S01]  /*0640*/  SHFL.IDX PT, R2, R96, RZ, 0x1f ;  /* 0x00001fff60027589 */ /* 0x000ea200000e0000 */
[----:B------:R-:W-:Y:S01]  /*0650*/  NOP ;  /* 0x0000000000007918 */ /* 0x000fe20000000000 */
[----:B--2---:R-:W-:-:S13]  /*0660*/  ISETP.NE.AND P0, PT, R2, 0x1, PT ;  /* 0x000000010200780c */ /* 0x004fda0003f05270 */
[----:B------:R-:W-:Y:S05]  /*0670*/  @P0 BRA `(.L_x_10) ;  /* 0x0000000000580947 */ /* 0x000fea0003800000 */
[----:B------:R-:W2:Y:S01]  /*0680*/  S2UR UR7, SR_CgaCtaId ;  /* 0x00000000000779c3 */ /* 0x000ea20000008800 */
[----:B------:R-:W-:Y:S01]  /*0690*/  UMOV UR9, 0x400 ;  /* 0x0000040000097882 */ /* 0x000fe20000000000 */
[----:B------:R-:W-:Y:S01]  /*06a0*/  UMOV UR5, 0x20 ;  /* 0x0000002000057882 */ /* 0x000fe20000000000 */
[----:B------:R-:W-:Y:S01]  /*06b0*/  UMOV UR4, 0x80 ;  /* 0x0000008000047882 */ /* 0x000fe20000000000 */
[----:B------:R-:W-:-:S04]  /*06c0*/  UIADD3 UR10, UPT, UPT, -UR5, 0x100000, URZ ;  /* 0x00100000050a7890 */ /* 0x000fc8000fffe1ff */
[----:B------:R-:W-:Y:S02]  /*06d0*/  USHF.L.U32 UR11, UR10, 0xb, URZ ;  /* 0x0000000b0a0b7899 */ /* 0x000fe400080006ff */
[----:B------:R-:W-:Y:S02]  /*06e0*/  USHF.L.U32 UR10, UR10, 0x1, URZ ;  /* 0x000000010a0a7899 */ /* 0x000fe400080006ff */
[----:B------:R-:W-:-:S04]  /*06f0*/  UIADD3 UR4, UPT, UPT, -UR4, 0x100000, URZ ;  /* 0x0010000004047890 */ /* 0x000fc8000fffe1ff */
[----:B------:R-:W-:Y:S02]  /*0700*/  USHF.L.U32 UR5, UR4, 0xb, URZ ;  /* 0x0000000b04057899 */ /* 0x000fe400080006ff */
[----:B------:R-:W-:Y:S01]  /*0710*/  USHF.L.U32 UR4, UR4, 0x1, URZ ;  /* 0x0000000104047899 */ /* 0x000fe200080006ff */
[----:B------:R-:W-:Y:S01]  /*0720*/  ELECT P0, URZ, PT ;  /* 0x0000000000ff782f */ /* 0x000fe20003800000 */
[----:B--2---:R-:W-:Y:S01]  /*0730*/  ULEA UR7, UR7, UR9, 0x18 ;  /* 0x0000000907077291 */ /* 0x004fe2000f8ec0ff */
[----:B------:R-:W2:Y:S11]  /*0740*/  FENCE.VIEW.ASYNC.S ;  /* 0x00000000000073c6 */ /* 0x000eb60000000000 */
[----:B--2---:R2:W1:Y:S01]  /*0750*/  SYNCS.EXCH.64 URZ, [UR7+0x40], UR10 ;  /* 0x0000400a07ff75b2 */ /* 0x0044620008000100 */
[----:B------:R2:W1:Y:S01]  /*0760*/  SYNCS.EXCH.64 URZ, [UR7+0x60], UR4 ;  /* 0x0000600407ff75b2 */ /* 0x0004620008000100 */
[----:B------:R2:W1:Y:S01]  /*0770*/  SYNCS.EXCH.64 URZ, [UR7+0x48], UR10 ;  /* 0x0000480a07ff75b2 */ /* 0x0004620008000100 */
[----:B------:R2:W1:Y:S01]  /*0780*/  SYNCS.EXCH.64 URZ, [UR7+0x68], UR4 ;  /* 0x0000680407ff75b2 */ /* 0x0004620008000100 */
[----:B------:R2:W1:Y:S01]  /*0790*/  SYNCS.EXCH.64 URZ, [UR7+0x50], UR10 ;  /* 0x0000500a07ff75b2 */ /* 0x0004620008000100 */
[----:B------:R2:W1:Y:S01]  /*07a0*/  SYNCS.EXCH.64 URZ, [UR7+0x70], UR4 ;  /* 0x0000700407ff75b2 */ /* 0x0004620008000100 */
[----:B------:R2:W1:Y:S01]  /*07b0*/  SYNCS.EXCH.64 URZ, [UR7+0x58], UR10 ;  /* 0x0000580a07ff75b2 */ /* 0x0004620008000100 */
[----:B------:R2:W1:Y:S01]  /*07c0*/  SYNCS.EXCH.64 URZ, [UR7+0x78], UR4 ;  /* 0x0000780407ff75b2 */ /* 0x0004620008000100 */
[----:B------:R-:W-:Y:S01]  /*07d0*/  NOP ;  /* 0x0000000000007918 */ /* 0x000fe20000000000 */
.L_x_10:
[----:B------:R-:W3:Y:S01]  /*07e0*/  SHFL.IDX PT, R2, R96, RZ, 0x1f ;  /* 0x00001fff60027589 */ /* 0x000ee200000e0000 */
[----:B------:R-:W-:Y:S01]  /*07f0*/  NOP ;  /* 0x0000000000007918 */ /* 0x000fe20000000000 */
[----:B---3--:R-:W-:-:S13]  /*0800*/  ISETP.NE.AND P0, PT, R2, 0x3, PT ;  /* 0x000000030200780c */ /* 0x008fda0003f05270 */
[----:B------:R-:W-:Y:S05]  /*0810*/  @P0 BRA `(.L_x_11) ;  /* 0x0000000000300947 */ /* 0x000fea0003800000 */
[----:B--2---:R-:W2:Y:S01]  /*0820*/  S2UR UR5, SR_CgaCtaId ;  /* 0x00000000000579c3 */ /* 0x004ea20000008800 */
        /* <DEDUP_REMOVED lines=8> */
[----:B--2---:R3:W2:Y:S01]  /*08b0*/  SYNCS.EXCH.64 URZ, [UR5+0x80], UR10 ;  /* 0x0000800a05ff75b2 */ /* 0x0046a20008000100 */
[----:B------:R3:W1:Y:S02]  /*08c0*/  SYNCS.EXCH.64 URZ, [UR5+0x88], UR10 ;  /* 0x0000880a05ff75b2 */ /* 0x0006640008000100 */
[----:B---3--:R-:W-:Y:S01]  /*08d0*/  NOP ;  /* 0x0000000000007918 */ /* 0x008fe20000000000 */
.L_x_11:
[----:B------:R-:W3:Y:S01]  /*08e0*/  SHFL.IDX PT, R2, R96, RZ, 0x1f ;  /* 0x00001fff60027589 */ /* 0x000ee200000e0000 */
[----:B------:R-:W-:Y:S01]  /*08f0*/  NOP ;  /* 0x0000000000007918 */ /* 0x000fe20000000000 */
[----:B---3--:R-:W-:-:S13]  /*0900*/  ISETP.NE.AND P0, PT, R2, 0x4, PT ;  /* 0x000000040200780c */ /* 0x008fda0003f05270 */
[----:B------:R-:W-:Y:S05]  /*0910*/  @P0 BRA `(.L_x_12) ;  /* 0x00000000004c0947 */ /* 0x000fea0003800000 */
[----:B--2---:R-:W2:Y:S01]  /*0920*/  S2UR UR5, SR_CgaCtaId ;  /* 0x00000000000579c3 */ /* 0x004ea20000008800 */
[----:B------:R-:W-:Y:S01]  /*0930*/  UMOV UR9, 0x100 ;  /* 0x0000010000097882 */ /* 0x000fe20000000000 */
[----:B------:R-:W-:Y:S01]  /*0940*/  UMOV UR7, 0x400 ;  /* 0x0000040000077882 */ /* 0x000fe20000000000 */
[----:B------:R-:W-:Y:S01]  /*0950*/  USEL UR9, UR9, 0xe0, UP2 ;  /* 0x000000e009097887 */ /* 0x000fe20009000000 */
[----:B------:R-:W-:Y:S01]  /*0960*/  UMOV UR4, 0x1 ;  /* 0x0000000100047882 */ /* 0x000fe20000000000 */
[----:B------:R-:W-:Y:S01]  /*0970*/  ELECT P0, URZ, PT ;  /* 0x0000000000ff782f */ /* 0x000fe20003800000 */
[----:B------:R-:W-:-:S04]  /*0980*/  UIADD3 UR10, UPT, UPT, -UR4, 0x100000, URZ ;  /* 0x00100000040a7890 */ /* 0x000fc8000fffe1ff */
[----:B------:R-:W-:Y:S02]  /*0990*/  USHF.L.U32 UR11, UR10, 0xb, URZ ;  /* 0x0000000b0a0b7899 */ /* 0x000fe400080006ff */
[----:B------:R-:W-:Y:S02]  /*09a0*/  USHF.L.U32 UR10, UR10, 0x1, URZ ;  /* 0x000000010a0a7899 */ /* 0x000fe400080006ff */
[----:B------:R-:W-:-:S04]  /*09b0*/  UIADD3 UR12, UPT, UPT, -UR9, 0x100000, URZ ;  /* 0x00100000090c7890 */ /* 0x000fc8000fffe1ff */
[----:B------:R-:W-:Y:S02]  /*09c0*/  USHF.L.U32 UR13, UR12, 0xb, URZ ;  /* 0x0000000b0c0d7899 */ /* 0x000fe400080006ff */
[----:B------:R-:W-:Y:S02]  /*09d0*/  USHF.L.U32 UR12, UR12, 0x1, URZ ;  /* 0x000000010c0c7899 */ /* 0x000fe400080006ff */
[----:B--2---:R-:W-:Y:S01]  /*09e0*/  ULEA UR5, UR5, UR7, 0x18 ;  /* 0x0000000705057291 */ /* 0x004fe2000f8ec0ff */
[----:B------:R-:W2:Y:S11]  /*09f0*/  FENCE.VIEW.ASYNC.S ;  /* 0x00000000000073c6 */ /* 0x000eb60000000000 */
[----:B--2---:R3:W2:Y:S01]  /*0a00*/  SYNCS.EXCH.64 URZ, [UR5+0x90], UR10 ;  /* 0x0000900a05ff75b2 */ /* 0x0046a20008000100 */
[----:B------:R3:W1:Y:S01]  /*0a10*/  SYNCS.EXCH.64 URZ, [UR5+0xa0], UR12 ;  /* 0x0000a00c05ff75b2 */ /* 0x0006620008000100 */
[----:B------:R3:W1:Y:S01]  /*0a20*/  SYNCS.EXCH.64 URZ, [UR5+0x98], UR10 ;  /* 0x0000980a05ff75b2 */ /* 0x0006620008000100 */
[----:B------:R3:W1:Y:S02]  /*0a30*/  SYNCS.EXCH.64 URZ, [UR5+0xa8], UR12 ;  /* 0x0000a80c05ff75b2 */ /* 0x0006640008000100 */
[----:B---3--:R-:W-:Y:S01]  /*0a40*/  NOP ;  /* 0x0000000000007918 */ /* 0x008fe20000000000 */
.L_x_12:
[----:B------:R-:W3:Y:S01]  /*0a50*/  SHFL.IDX PT, R2, R96, RZ, 0x1f ;  /* 0x00001fff60027589 */ /* 0x000ee200000e0000 */
[----:B------:R-:W-:Y:S01]  /*0a60*/  NOP ;  /* 0x0000000000007918 */ /* 0x000fe20000000000 */
[----:B---3--:R-:W-:-:S13]  /*0a70*/  ISETP.NE.AND P0, PT, R2, 0x5, PT ;  /* 0x000000050200780c */ /* 0x008fda0003f05270 */
[----:B------:R-:W-:Y:S05]  /*0a80*/  @P0 BRA `(.L_x_13) ;  /* 0x0000000000580947 */ /* 0x000fea0003800000 */
[----:B--2---:R-:W2:Y:S01]  /*0a90*/  S2UR UR7, SR_CgaCtaId ;  /* 0x00000000000779c3 */ /* 0x004ea20000008800 */
        /* <DEDUP_REMOVED lines=12> */
[----:B--2---:R3:W2:Y:S01]  /*0b60*/  SYNCS.EXCH.64 URZ, [UR7+0xb0], UR10 ;  /* 0x0000b00a07ff75b2 */ /* 0x0046a20008000100 */
[----:B------:R3:W1:Y:S01]  /*0b70*/  SYNCS.EXCH.64 URZ, [UR7+0xd0], UR4 ;  /* 0x0000d00407ff75b2 */ /* 0x0006620008000100 */
[----:B------:R3:W1:Y:S01]  /*0b80*/  SYNCS.EXCH.64 URZ, [UR7+0xb8], UR10 ;  /* 0x0000b80a07ff75b2 */ /* 0x0006620008000100 */
[----:B------:R3:W1:Y:S01]  /*0b90*/  SYNCS.EXCH.64 URZ, [UR7+0xd8], UR4 ;  /* 0x0000d80407ff75b2 */ /* 0x0006620008000100 */
[----:B------:R3:W1:Y:S01]  /*0ba0*/  SYNCS.EXCH.64 URZ, [UR7+0xc0], UR10 ;  /* 0x0000c00a07ff75b2 */ /* 0x0006620008000100 */
[----:B------:R3:W1:Y:S01]  /*0bb0*/  SYNCS.EXCH.64 URZ, [UR7+0xe0], UR4 ;  /* 0x0000e00407ff75b2 */ /* 0x0006620008000100 */
[----:B------:R3:W1:Y:S01]  /*0bc0*/  SYNCS.EXCH.64 URZ, [UR7+0xc8], UR10 ;  /* 0x0000c80a07ff75b2 */ /* 0x0006620008000100 */
[----:B------:R3:W1:Y:S02]  /*0bd0*/  SYNCS.EXCH.64 URZ, [UR7+0xe8], UR4 ;  /* 0x0000e80407ff75b2 */ /* 0x0006640008000100 */
[----:B---3--:R-:W-:Y:S01]  /*0be0*/  NOP ;  /* 0x0000000000007918 */ /* 0x008fe20000000000 */
.L_x_13:
        /* <DEDUP_REMOVED lines=18> */
.L_x_14:
[----:B--2---:R-:W2:Y:S01]  /*0d10*/  S2UR UR5, SR_CTAID.X ;  /* 0x00000000000579c3 */ /* 0x004ea20000002500 */
[----:B------:R-:W-:-:S05]  /*0d20*/  CS2R.32 R90, SR_CgaSize ;  /* 0x00000000005a7805 */ /* 0x000fca0000008a00 */
[----:B------:R-:W-:-:S05]  /*0d30*/  IMAD R90, R90, -0xa0, RZ ;  /* 0xffffff605a5a7824 */ /* 0x000fca00078e02ff */
[----:B------:R-:W-:-:S14]  /*0d40*/  R2UR UR9, R90 ;  /* 0x000000005a0972ca */ /* 0x000fdc00000e0000 */
[----:B------:R-:W3:Y:S01]  /*0d50*/  LDCU UR9, c[0x0][UR9+0x2b0] ;  /* 0x00005600090977ac */ /* 0x000ee20008000800 */
[----:B------:R-:W-:Y:S01]  /*0d60*/  NOP ;  /* 0x0000000000007918 */ /* 0x000fe20000000000 */
[----:B------:R-:W-:-:S05]  /*0d70*/  CS2R.32 R90, SR_CgaSize ;  /* 0x00000000005a7805 */ /* 0x000fca0000008a00 */
[----:B------:R-:W-:-:S05]  /*0d80*/  IMAD R90, R90, -0xa0, RZ ;  /* 0xffffff605a5a7824 */ /* 0x000fca00078e02ff */
[----:B------:R-:W-:-:S14]  /*0d90*/  R2UR UR7, R90 ;  /* 0x000000005a0772ca */ /* 0x000fdc00000e0000 */
[----:B------:R-:W4:Y:S01]  /*0da0*/  LDCU UR7, c[0x0][UR7+0x2b4] ;  /* 0x00005680070777ac */ /* 0x000f220008000800 */
[----:B------:R-:W1:Y:S08]  /*0db0*/  S2UR UR4, SR_CTAID.Y ;  /* 0x00000000000479c3 */ /* 0x000e700000002600 */
[----:B------:R-:W4:Y:S01]  /*0dc0*/  LDC R9, c[0x0][0xb24] ;  /* 0x0002c900ff097b82 */ /* 0x000f220000000800 */
[----:B--2---:R-:W-:-:S02]  /*0dd0*/  I2FP.F32.U32 R5, UR5 ;  /* 0x0000000500057c45 */ /* 0x004fc40008201000 */
[----:B------:R-:W-:-:S05]  /*0de0*/  CS2R.32 R3, SR_CgaSize ;  /* 0x0000000000037805 */ /* 0x000fca0000008a00 */
[----:B------:R-:W-:-:S06]  /*0df0*/  IMAD R3, R3, -0xa0, RZ ;  /* 0xffffff6003037824 */ /* 0x000fcc00078e02ff */
[----:B------:R-:W2:Y:S01]  /*0e00*/  LDC R3, c[0x0][R3+0x2a0] ;  /* 0x0000a80003037b82 */ /* 0x000ea20000000800 */
[----:B------:R-:W-:Y:S01]  /*0e10*/  MOV R21, UR5 ;  /* 0x0000000500157c02 */ /* 0x000fe20008000f00 */
[----:B---3--:R-:W-:Y:S01]  /*0e20*/  FMUL R5, R5, UR9 ;  /* 0x0000000905057c20 */ /* 0x008fe20008400000 */
[----:B-1----:R-:W-:Y:S02]  /*0e30*/  I2FP.F32.U32 R4, UR4 ;  /* 0x0000000400047c45 */ /* 0x002fe40008201000 */
[----:B------:R-:W-:-:S05]  /*0e40*/  CS2R.32 R2, SR_CgaSize ;  /* 0x0000000000027805 */ /* 0x000fca0000008a00 */
[----:B------:R-:W-:-:S06]  /*0e50*/  IMAD R2, R2, -0xa0, RZ ;  /* 0xffffff6002027824 */ /* 0x000fcc00078e02ff */
[----:B------:R-:W1:Y:S01]  /*0e60*/  LDC R2, c[0x0][R2+0x2a4] ;  /* 0x0000a90002027b82 */ /* 0x000e620000000800 */
[----:B------:R-:W3:Y:S01]  /*0e70*/  F2I.U32.TRUNC.NTZ R90, R5 ;  /* 0x00000005005a7305 */ /* 0x000ee2000020f000 */
[----:B------:R-:W-:Y:S01]  /*0e80*/  MOV R20, UR4 ;  /* 0x0000000400147c02 */ /* 0x000fe20008000f00 */
[----:B----4-:R-:W-:-:S05]  /*0e90*/  FMUL R4, R4, UR7 ;  /* 0x0000000704047c20 */ /* 0x010fca0008400000 */
[----:B------:R-:W-:Y:S01]  /*0ea0*/  BAR.SYNC.DEFER_BLOCKING 0x0 ;  /* 0x0000000000007b1d */ /* 0x000fe20000010000 */
[----:B------:R-:W-:-:S05]  /*0eb0*/  ISETP.GE.AND P0, PT, R9, 0x1, PT ;  /* 0x000000010900780c */ /* 0x000fca0003f06270 */
[----:B------:R-:W4:Y:S02]  /*0ec0*/  F2I.U32.TRUNC.NTZ R83, R4 ;  /* 0x0000000400537305 */ /* 0x000f24000020f000 */
[----:B------:R-:W1:Y:S01]  /*0ed0*/  S2UR UR36, SR_CTAID.Z ;  /* 0x00000000002479c3 */ /* 0x000e620000002700 */
[----:B---3--:R-:W-:-:S05]  /*0ee0*/  IADD3 R90, PT, PT, -R90, RZ, RZ ;  /* 0x000000ff5a5a7210 */ /* 0x008fca0007ffe1ff */
[----:B--2---:R-:W-:Y:S01]  /*0ef0*/  IMAD R90, R3, R90, UR5 ;  /* 0x00000005035a7e24 */ /* 0x004fe2000f8e025a */
[----:B----4-:R-:W-:-:S05]  /*0f00*/  IADD3 R83, PT, PT, -R83, RZ, RZ ;  /* 0x000000ff53537210 */ /* 0x010fca0007ffe1ff */
[----:B-1----:R-:W-:Y:S01]  /*0f10*/  IMAD R83, R2, R83, UR4 ;  /* 0x0000000402537e24 */ /* 0x002fe2000f8e0253 */
[----:B------:R-:W-:Y:S06]  /*0f20*/  @!P0 BRA `(.L_x_15) ;  /* 0x0000000000b88947 */ /* 0x000fec0003800000 */
[----:B------:R-:W1:Y:S01]  /*0f30*/  LDC.64 R4, c[0x0][0xb18] ;  /* 0x0002c600ff047b82 */ /* 0x000e620000000a00 */
[----:B------:R-:W-:-:S07]  /*0f40*/  ISETP.NE.AND P0, PT, R9, 0x1, PT ;  /* 0x000000010900780c */ /* 0x000fce0003f05270 */
[----:B------:R-:W2:Y:S08]  /*0f50*/  LDC R10, c[0x0][0xb0c] ;  /* 0x0002c300ff0a7b82 */ /* 0x000eb00000000800 */
[----:B------:R-:W3:Y:S08]  /*0f60*/  LDC R11, c[0x0][0x370] ;  /* 0x0000dc00ff0b7b82 */ /* 0x000ef00000000800 */
[----:B------:R-:W4:Y:S01]  /*0f70*/  LDC R12, c[0x0][0x374] ;  /* 0x0000dd00ff0c7b82 */ /* 0x000f220000000800 */
[----:B-1----:R-:W-:-:S07]  /*0f80*/  ISETP.NE.AND P1, PT, R4, 0x1, PT ;  /* 0x000000010400780c */ /* 0x002fce0003f25270 */
[----:B------:R-:W3:Y:S01]  /*0f90*/  LDC.64 R6, c[0x0][0xb10] ;  /* 0x0002c400ff067b82 */ /* 0x000ee20000000a00 */
[----:B--2---:R-:W-:-:S07]  /*0fa0*/  ISETP.NE.AND P2, PT, R10, 0x1, PT ;  /* 0x000000010a00780c */ /* 0x004fce0003f45270 */
[----:B------:R-:W1:Y:S08]  /*0fb0*/  LDC R8, c[0x0][0xb20] ;  /* 0x0002c800ff087b82 */ /* 0x000e700000000800 */
[----:B------:R-:W2:Y:S01]  /*0fc0*/  LDC.64 R2, c[0x0][0xb28] ;  /* 0x0002ca00ff027b82 */ /* 0x000ea20000000a00 */
[----:B----4-:R-:W-:-:S04]  /*0fd0*/  IMAD.HI.U32 R13, R12, R5, RZ ;  /* 0x000000050c0d7227 */ /* 0x010fc800078e00ff */
[----:B------:R-:W-:-:S04]  /*0fe0*/  IMAD.HI.U32 R5, R20, R5, RZ ;  /* 0x0000000514057227 */ /* 0x000fc800078e00ff */
[----:B---3--:R-:W-:-:S04]  /*0ff0*/  IMAD.HI.U32 R14, R11, R6, RZ ;  /* 0x000000060b0e7227 */ /* 0x008fc800078e00ff */
[C---:B------:R-:W-:Y:S01]  /*1000*/  IMAD.HI.U32 R16, R21.reuse, R6, RZ ;  /* 0x0000000615107227 */ /* 0x040fe200078e00ff */
[-C--:B------:R-:W-:Y:S02]  /*1010*/  @P2 SHF.R.U32.HI R11, RZ, R7.reuse, R14 ;  /* 0x00000007ff0b2219 */ /* 0x080fe4000001160e */
[-C--:B-1----:R-:W-:Y:S02]  /*1020*/  @P1 SHF.R.U32.HI R12, RZ, R8.reuse, R13 ;  /* 0x00000008ff0c1219 */ /* 0x082fe4000001160d */
[----:B------:R-:W-:Y:S02]  /*1030*/  SHF.R.U32.HI R5, RZ, R8, R5 ;  /* 0x00000008ff057219 */ /* 0x000fe40000011605 */
[----:B------:R-:W-:Y:S02]  /*1040*/  SHF.R.U32.HI R16, RZ, R7, R16 ;  /* 0x00000007ff107219 */ /* 0x000fe40000011610 */
[----:B------:R-:W-:Y:S01]  /*1050*/  SEL R5, R20, R5, !P1 ;  /* 0x0000000514057207 */ /* 0x000fe20004800000 */
[----:B--2---:R-:W-:Y:S01]  /*1060*/  IMAD.HI.U32 R14, R12, R2, RZ ;  /* 0x000000020c0e7227 */ /* 0x004fe200078e00ff */
[----:B------:R-:W-:-:S02]  /*1070*/  SEL R7, R21, R16, !P2 ;  /* 0x0000001015077207 */ /* 0x000fc40005000000 */
[----:B------:R-:W-:Y:S01]  /*1080*/  IADD3 R13, PT, PT, -R5, RZ, RZ ;  /* 0x000000ff050d7210 */ /* 0x000fe20007ffe1ff */
[----:B------:R-:W-:Y:S01]  /*1090*/  IMAD.HI.U32 R6, R11, R2, RZ ;  /* 0x000000020b067227 */ /* 0x000fe200078e00ff */
[----:B------:R-:W-:-:S03]  /*10a0*/  @P0 SHF.R.U32.HI R12, RZ, R3, R14 ;  /* 0x00000003ff0c0219 */ /* 0x000fc6000001160e */
[----:B------:R-:W-:Y:S01]  /*10b0*/  IMAD R13, R4, R13, R20 ;  /* 0x0000000d040d7224 */ /* 0x000fe200078e0214 */
[----:B------:R-:W-:Y:S01]  /*10c0*/  @P0 SHF.R.U32.HI R11, RZ, R3, R6 ;  /* 0x00000003ff0b0219 */ /* 0x000fe20000011606 */
[----:B------:R-:W-:-:S04]  /*10d0*/  IMAD R12, R12, R9, RZ ;  /* 0x000000090c0c7224 */ /* 0x000fc800078e02ff */
[----:B------:R-:W-:Y:S01]  /*10e0*/  IMAD R6, R11, R9, RZ ;  /* 0x000000090b067224 */ /* 0x000fe200078e02ff */
[----:B------:R-:W-:-:S04]  /*10f0*/  ISETP.GE.AND P1, PT, R5, R12, PT ;  /* 0x0000000c0500720c */ /* 0x000fc80003f26270 */
[----:B------:R-:W-:Y:S01]  /*1100*/  ISETP.GE.OR P1, PT, R7, R6, P1 ;  /* 0x000000060700720c */ /* 0x000fe20000f26670 */
[----:B------:R-:W-:-:S05]  /*1110*/  IMAD.HI.U32 R6, R5, R2, RZ ;  /* 0x0000000205067227 */ /* 0x000fca00078e00ff */
[----:B------:R-:W-:-:S04]  /*1120*/  SHF.R.U32.HI R6, RZ, R3, R6 ;  /* 0x00000003ff067219 */ /* 0x000fc80000011606 */
[----:B------:R-:W-:-:S03]  /*1130*/  SEL R6, R5, R6, !P0 ;  /* 0x0000000605067207 */ /* 0x000fc60004000000 */
[----:B------:R-:W-:Y:S01]  /*1140*/  @!P1 IMAD.HI.U32 R8, R7, R2, RZ ;  /* 0x0000000207089227 */ /* 0x000fe200078e00ff */
[----:B------:R-:W-:-:S04]  /*1150*/  IADD3 R2, PT, PT, -R6, RZ, RZ ;  /* 0x000000ff06027210 */ /* 0x000fc80007ffe1ff */
[----:B------:R-:W-:Y:S01]  /*1160*/  @!P1 SHF.R.U32.HI R8, RZ, R3, R8 ;  /* 0x00000003ff089219 */ /* 0x000fe20000011608 */
[----:B------:R-:W-:-:S03]  /*1170*/  IMAD R2, R9, R2, R5 ;  /* 0x0000000209027224 */ /* 0x000fc600078e0205 */
[----:B------:R-:W-:-:S05]  /*1180*/  @!P1 SEL R3, R7, R8, !P0 ;  /* 0x0000000807039207 */ /* 0x000fca0004000000 */
[--C-:B------:R-:W-:Y:S02]  /*1190*/  @!P1 IMAD.IADD R6, R6, 0x1, -R3.reuse ;  /* 0x0000000106069824 */ /* 0x100fe400078e0a03 */
[----:B------:R-:W-:Y:S01]  /*11a0*/  @!P1 IMAD R3, R2, R11, R3 ;  /* 0x0000000b02039224 */ /* 0x000fe200078e0203 */
[----:B------:R-:W-:Y:S01]  /*11b0*/  IADD3 R2, PT, PT, -R7, RZ, RZ ;  /* 0x000000ff07027210 */ /* 0x000fe20007ffe1ff */
[----:B------:R-:W-:Y:S02]  /*11c0*/  @!P1 IMAD R5, R6, R9, R7 ;  /* 0x0000000906059224 */ /* 0x000fe400078e0207 */
[----:B------:R-:W-:Y:S02]  /*11d0*/  @!P1 IMAD.MOV.U32 R7, RZ, RZ, R3 ;  /* 0x000000ffff079224 */ /* 0x000fe400078e0003 */
[----:B------:R-:W-:Y:S02]  /*11e0*/  IMAD R2, R10, R2, R21 ;  /* 0x000000020a027224 */ /* 0x000fe400078e0215 */
[----:B------:R-:W-:-:S02]  /*11f0*/  IMAD R20, R5, R4, R13 ;  /* 0x0000000405147224 */ /* 0x000fc400078e020d */
[----:B------:R-:W-:Y:S02]  /*1200*/  IMAD R21, R7, R10, R2 ;  /* 0x0000000a07157224 */ /* 0x000fe400078e0202 */
.L_x_15:
[----:B------:R-:W1:Y:S01]  /*1210*/  LDCU UR4, c[0x0][0xb30] ;  /* 0x00016600ff0477ac */ /* 0x000e620008000800 */
[----:B------:R-:W2:Y:S08]  /*1220*/  S2UR UR37, SR_CgaCtaId ;  /* 0x00000000002579c3 */ /* 0x000eb00000008800 */
[----:B------:R-:W3:Y:S01]  /*1230*/  LDC R40, c[0x0][0xb24] ;  /* 0x0002c900ff287b82 */ /* 0x000ee20000000800 */
[----:B-1----:R-:W-:-:S09]  /*1240*/  UISETP.NE.AND UP1, UPT, UR4, 0x1, UPT ;  /* 0x000000010400788c */ /* 0x002fd2000bf25270 */
[----:B--2---:R-:W-:Y:S05]  /*1250*/  BRA.U UP1, `(.L_x_16) ;  /* 0x0000000101407547 */ /* 0x004fea000b800000 */
[----:B------:R-:W1:Y:S08]  /*1260*/  LDC.64 R4, c[0x0][0xb10] ;  /* 0x0002c400ff047b82 */ /* 0x000e700000000a00 */
[----:B------:R-:W2:Y:S08]  /*1270*/  LDC.64 R2, c[0x0][0xb18] ;  /* 0x0002c600ff027b82 */ /* 0x000eb00000000a00 */
[----:B------:R-:W4:Y:S08]  /*1280*/  LDC R6, c[0x0][0xb20] ;  /* 0x0002c800ff067b82 */ /* 0x000f300000000800 */
[----:B------:R-:W3:Y:S01]  /*1290*/  LDC R8, c[0x0][0xb0c] ;  /* 0x0002c300ff087b82 */ /* 0x000ee20000000800 */
[----:B-1----:R-:W-:-:S05]  /*12a0*/  IMAD.HI.U32 R4, R21, R4, RZ ;  /* 0x0000000415047227 */ /* 0x002fca00078e00ff */
[----:B------:R-:W-:Y:S01]  /*12b0*/  SHF.R.U32.HI R4, RZ, R5, R4 ;  /* 0x00000005ff047219 */ /* 0x000fe20000011604 */
[----:B--2---:R-:W-:Y:S01]  /*12c0*/  IMAD.HI.U32 R3, R20, R3, RZ ;  /* 0x0000000314037227 */ /* 0x004fe200078e00ff */
[----:B------:R-:W-:-:S04]  /*12d0*/  ISETP.NE.AND P0, PT, R2, 0x1, PT ;  /* 0x000000010200780c */ /* 0x000fc80003f05270 */
[----:B----4-:R-:W-:-:S04]  /*12e0*/  SHF.R.U32.HI R3, RZ, R6, R3 ;  /* 0x00000006ff037219 */ /* 0x010fc80000011603 */
[----:B------:R-:W-:Y:S02]  /*12f0*/  SEL R3, R20, R3, !P0 ;  /* 0x0000000314037207 */ /* 0x000fe40004000000 */
[----:B---3--:R-:W-:-:S04]  /*1300*/  ISETP.NE.AND P1, PT, R8, 0x1, PT ;  /* 0x000000010800780c */ /* 0x008fc80003f25270 */
[----:B------:R-:W-:-:S05]  /*1310*/  SEL R4, R21, R4, !P1 ;  /* 0x0000000415047207 */ /* 0x000fca0004800000 */
[----:B------:R-:W-:Y:S02]  /*1320*/  IMAD.IADD R5, R3, 0x1, -R4 ;  /* 0x0000000103057824 */ /* 0x000fe400078e0a04 */
[----:B------:R-:W-:Y:S02]  /*1330*/  IMAD.IADD R3, R4, 0x1, -R3 ;  /* 0x0000000104037824 */ /* 0x000fe400078e0a03 */
[----:B------:R-:W-:Y:S02]  /*1340*/  IMAD R21, R5, R8, R21 ;  /* 0x0000000805157224 */ /* 0x000fe400078e0215 */
[----:B------:R-:W-:-:S07]  /*1350*/  IMAD R20, R3, R2, R20 ;  /* 0x0000000203147224 */ /* 0x000fce00078e0214 */
.L_x_16:
[----:B------:R-:W-:Y:S01]  /*1360*/  BAR.SYNC.DEFER_BLOCKING 0x0 ;  /* 0x0000000000007b1d */ /* 0x000fe20000010000 */
[----:B------:R-:W-:Y:S01]  /*1370*/  UISETP.NE.AND UP1, UPT, UR8, 0x2, UPT ;  /* 0x000000020800788c */ /* 0x000fe2000bf25270 */
[----:B------:R-:W-:Y:S02]  /*1380*/  ISETP.NE.OR P5, PT, R0, 0x2, !P5 ;  /* 0x000000020000780c */ /* 0x000fe40006fa5670 */
[----:B------:R-:W-:-:S06]  /*1390*/  LOP3.LUT R2, R103, 0x1f, RZ, 0xc0, !PT ;  /* 0x0000001f67027812 */ /* 0x000fcc00078ec0ff */
[----:B------:R-:W-:Y:S05]  /*13a0*/  BRA.U UP1, `(.L_x_17) ;  /* 0x00000011015c7547 */ /* 0x000fea000b800000 */
[----:B------:R-:W1:Y:S01]  /*13b0*/  LDCU UR13, c[0x0][0x38c] ;  /* 0x00007180ff0d77ac */ /* 0x000e620008000800 */
[----:B------:R-:W2:Y:S01]  /*13c0*/  LDC R9, c[0x0][0x370] ;  /* 0x0000dc00ff097b82 */ /* 0x000ea20000000800 */
[----:B------:R-:W-:Y:S01]  /*13d0*/  PLOP3.LUT P1, PT, PT, PT, UP2, 0x80, 0x8 ;  /* 0x000000000008781c */ /* 0x000fe20003f2f028 */
[----:B------:R-:W-:Y:S01]  /*13e0*/  IMAD.MOV.U32 R15, RZ, RZ, 0x1 ;  /* 0x00000001ff0f7424 */ /* 0x000fe200078e00ff */
[----:B------:R-:W-:Y:S01]  /*13f0*/  ISETP.EQ.OR P4, PT, R2, RZ, P5 ;  /* 0x000000ff0200720c */ /* 0x000fe20002f82670 */
[----:B------:R-:W-:Y:S01]  /*1400*/  IMAD.MOV.U32 R14, RZ, RZ, RZ ;  /* 0x000000ffff0e7224 */ /* 0x000fe200078e00ff */
[----:B------:R-:W-:Y:S02]  /*1410*/  PLOP3.LUT P1, PT, P1, PT, PT, 0x8, 0x80 ;  /* 0x000000000080781c */ /* 0x000fe40000f2e170 */
[----:B------:R-:W-:Y:S01]  /*1420*/  CS2R R12, SRZ ;  /* 0x00000000000c7805 */ /* 0x000fe2000001ff00 */
[----:B------:R-:W-:Y:S01]  /*1430*/  IMAD.MOV.U32 R10, RZ, RZ, 0x1 ;  /* 0x00000001ff0a7424 */ /* 0x000fe200078e00ff */
[----:B------:R-:W4:Y:S01]  /*1440*/  LDC R0, c[0x0][0x374] ;  /* 0x0000dd00ff007b82 */ /* 0x000f220000000800 */
[----:B------:R-:W2:Y:S01]  /*1450*/  LDCU.64 UR22, c[0x0][0x348] ;  /* 0x00006900ff1677ac */ /* 0x000ea20008000a00 */
[----:B------:R-:W-:Y:S01]  /*1460*/  UMOV UR6, URZ ;  /* 0x000000ff00067c82 */ /* 0x000fe20008000000 */
[----:B-1----:R-:W-:-:S04]  /*1470*/  UIADD3 UR5, UPT, UPT, UR13, 0x7f, URZ ;  /* 0x0000007f0d057890 */ /* 0x002fc8000fffe0ff */
[----:B------:R-:W-:-:S04]  /*1480*/  USHF.R.S32.HI UR4, URZ, 0x1f, UR5 ;  /* 0x0000001fff047899 */ /* 0x000fc80008011405 */
[----:B------:R-:W-:-:S04]  /*1490*/  ULEA.HI UR4, UR4, UR5, URZ, 0x7 ;  /* 0x0000000504047291 */ /* 0x000fc8000f8f38ff */
[----:B------:R-:W-:Y:S02]  /*14a0*/  USHF.R.S32.HI UR15, URZ, 0x7, UR4 ;  /* 0x00000007ff0f7899 */ /* 0x000fe40008011404 */
[----:B------:R-:W-:Y:S02]  /*14b0*/  UIADD3 UR4, UPT, UPT, UR13, -0x1, URZ ;  /* 0xffffffff0d047890 */ /* 0x000fe4000fffe0ff */
[----:B------:R-:W-:Y:S02]  /*14c0*/  UISETP.LT.U32.AND UP0, UPT, UR15, 0x4, UPT ;  /* 0x000000040f00788c */ /* 0x000fe4000bf01070 */
[----:B------:R-:W-:Y:S02]  /*14d0*/  UISETP.GE.U32.AND UP1, UPT, UR4, -0xff, UPT ;  /* 0xffffff010400788c */ /* 0x000fe4000bf26070 */
[----:B------:R-:W-:Y:S02]  /*14e0*/  USEL UR14, UR15, 0x4, UP0 ;  /* 0x000000040f0e7887 */ /* 0x000fe40008000000 */
[----:B------:R-:W-:-:S02]  /*14f0*/  UIADD3 UR13, UPT, UPT, UR13, 0xfe, URZ ;  /* 0x000000fe0d0d7890 */ /* 0x000fc4000fffe0ff */
[----:B------:R-:W-:Y:S02]  /*1500*/  UIADD3 UR5, UPT, UPT, UR14, -0x1, URZ ;  /* 0xffffffff0e057890 */ /* 0x000fe4000fffe0ff */
[----:B------:R-:W-:-:S03]  /*1510*/  UIADD3 UR7, UPT, UPT, UR15, -UR14, URZ ;  /* 0x8000000e0f077290 */ /* 0x000fc6000fffe0ff */
[----:B------:R-:W-:-:S04]  /*1520*/  @UP1 UIADD3 UR5, UPT, UPT, UR14, URZ, URZ ;  /* 0x000000ff0e051290 */ /* 0x000fc8000fffe0ff */
[----:B--2---:R-:W-:-:S12]  /*1530*/  UIADD3 UR5, UPT, UPT, UR5, 0x1, URZ ;  /* 0x0000000105057890 */ /* 0x004fd8000fffe0ff */
.L_x_35:
[----:B------:R-:W-:Y:S01]  /*1540*/  UISETP.NE.AND UP0, UPT, UR37, URZ, UPT ;  /* 0x000000ff2500728c */ /* 0x000fe2000bf05270 */
[----:B------:R-:W1:Y:S08]  /*1550*/  S2UR UR37, SR_CgaCtaId ;  /* 0x00000000002579c3 */ /* 0x000e700000008800 */
[----:B------:R-:W-:Y:S05]  /*1560*/  BRA.U UP0, `(.L_x_18) ;  /* 0x0000000100347547 */ /* 0x000fea000b800000 */
[----:B------:R-:W2:Y:S01]  /*1570*/  S2R R2, SR_CgaCtaId ;  /* 0x0000000000027919 */ /* 0x000ea20000008800 */
[----:B------:R-:W-:-:S04]  /*1580*/  MOV R3, 0x400 ;  /* 0x0000040000037802 */ /* 0x000fc80000000f00 */
[----:B--2---:R-:W-:Y:S02]  /*1590*/  LEA R3, R2, R3, 0x18 ;  /* 0x0000000302037211 */ /* 0x004fe400078ec0ff */
[----:B------:R-:W-:-:S03]  /*15a0*/  SHF.L.U32 R2, R10, 0x1f, RZ ;  /* 0x0000001f0a027819 */ /* 0x000fc600000006ff */
[----:B------:R-:W-:-:S04]  /*15b0*/  IMAD R3, R12, 0x8, R3 ;  /* 0x000000080c037824 */ /* 0x000fc800078e0203 */
[----:B------:R-:W2:Y:S02]  /*15c0*/  SYNCS.PHASECHK.TRANS64.TRYWAIT P0, [R3+URZ+0x100], R2 ;  /* 0x00010002030075a7 */ /* 0x000ea400080011ff */
[----:B--2---:R-:W-:Y:S05]  /*15d0*/  @!P0 BRA `(.L_x_19) ;  /* 0x0000007800a48947 */ /* 0x004fea0003800000 */
.L_x_125:
[----:B------:R-:W-:Y:S01]  /*15e0*/  VIADD R12, R12, 0x1 ;  /* 0x000000010c0c7836 */ /* 0x000fe20000000000 */
[----:B------:R2:W-:Y:S04]  /*15f0*/  SYNCS.ARRIVE.TRANS64.A1T0 RZ, [R3+URZ+0xf0], RZ ;  /* 0x0000f0ff03ff79a7 */ /* 0x0005e800081000ff */
[----:B------:R-:W-:-:S04]  /*1600*/  ISETP.NE.AND P0, PT, R12, 0x2, PT ;  /* 0x000000020c00780c */ /* 0x000fc80003f05270 */
[----:B------:R-:W-:Y:S02]  /*1610*/  SEL R12, R12, RZ, P0 ;  /* 0x000000ff0c0c7207 */ /* 0x000fe40000000000 */
[----:B--2---:R-:W-:-:S04]  /*1620*/  SEL R3, RZ, 0x1, P0 ;  /* 0x00000001ff037807 */ /* 0x004fc80000000000 */
[----:B------:R-:W-:-:S07]  /*1630*/  LOP3.LUT R10, R10, R3, RZ, 0x3c, !PT ;  /* 0x000000030a0a7212 */ /* 0x000fce00078e3cff */
.L_x_18:
[----:B------:R-:W-:Y:S01]  /*1640*/  UMOV UR4, 0x400 ;  /* 0x0000040000047882 */ /* 0x000fe20000000000 */
[----:B------:R-:W-:Y:S01]  /*1650*/  SHF.L.U32 R2, R15, 0x1f, RZ ;  /* 0x0000001f0f027819 */ /* 0x000fe200000006ff */
[----:B-1----:R-:W-:Y:S01]  /*1660*/  ULEA UR4, UR37, UR4, 0x18 ;  /* 0x0000000425047291 */ /* 0x002fe2000f8ec0ff */
[----:B------:R-:W-:Y:S01]  /*1670*/  R2UR UR35, R21 ;  /* 0x00000000152372ca */ /* 0x000fe200000e0000 */
[----:B------:R-:W-:Y:S01]  /*1680*/  UISETP.GE.U32.AND UP0, UPT, UR13, 0xff, UPT ;  /* 0x000000ff0d00788c */ /* 0x000fe2000bf06070 */
[----:B------:R-:W-:Y:S01]  /*1690*/  R2UR UR11, R20 ;  /* 0x00000000140b72ca */ /* 0x000fe200000e0000 */
[----:B------:R-:W-:Y:S01]  /*16a0*/  ULEA UR8, UR6, UR4, 0x3 ;  /* 0x0000000406087291 */ /* 0x000fe2000f8e18ff */
[----:B------:R-:W-:-:S08]  /*16b0*/  UMOV UR24, URZ ;  /* 0x000000ff00187c82 */ /* 0x000fd00008000000 */
[----:B------:R1:W2:Y:S01]  /*16c0*/  SYNCS.PHASECHK.TRANS64.TRYWAIT P0, [UR8+0x20], R2 ;  /* 0x00002002ff0075a7 */ /* 0x0002a20008001108 */
[----:B------:R-:W-:Y:S02]  /*16d0*/  USHF.L.U32 UR35, UR35, 0x6, URZ ;  /* 0x0000000623237899 */ /* 0x000fe400080006ff */
[----:B------:R-:W-:Y:S01]  /*16e0*/  USHF.L.U32 UR11, UR11, 0x8, URZ ;  /* 0x000000080b0b7899 */ /* 0x000fe200080006ff */
[----:B------:R-:W-:Y:S11]  /*16f0*/  BRA.U !UP0, `(.L_x_20) ;  /* 0x0000000108a87547 */ /* 0x000ff6000b800000 */
[----:B------:R-:W-:Y:S01]  /*1700*/  UMOV UR16, URZ ;  /* 0x000000ff00107c82 */ /* 0x000fe20008000000 */
[----:B------:R-:W-:-:S05]  /*1710*/  UMOV UR17, UR6 ;  /* 0x0000000600117c82 */ /* 0x000fca0008000000 */
.L_x_25:
[----:B-1----:R-:W-:Y:S01]  /*1720*/  ULEA UR33, UR17, UR4, 0x3 ;  /* 0x0000000411217291 */ /* 0x002fe2000f8e18ff */
[----:B--2---:R-:W-:Y:S01]  /*1730*/  @!P5 MOV R3, 0xa000 ;  /* 0x0000a0000003d802 */ /* 0x004fe20000000f00 */
[----:B--2---:R-:W-:Y:S10]  /*1740*/  @P0 BRA `(.L_x_21) ;  /* 0x00000000000c0947 */ /* 0x004ff40003800000 */
[----:B------:R-:W-:-:S04]  /*1750*/  SHF.L.U32 R5, R15, 0x1f, RZ ;  /* 0x0000001f0f057819 */ /* 0x000fc800000006ff */
[----:B------:R-:W2:Y:S02]  /*1760*/  SYNCS.PHASECHK.TRANS64.TRYWAIT P0, [UR33+0x20], R5 ;  /* 0x00002005ff0075a7 */ /* 0x000ea40008001121 */
[----:B--2---:R-:W-:Y:S05]  /*1770*/  @!P0 BRA `(.L_x_22) ;  /* 0x0000007800508947 */ /* 0x004fea0003800000 */
.L_x_21:
[----:B------:R2:W-:Y:S01]  /*1780*/  @!P5 SYNCS.ARRIVE.TRANS64 RZ, [UR33], R3 ;  /* 0x00000003ffffd9a7 */ /* 0x0005e20008000021 */
[----:B------:R-:W-:Y:S04]  /*1790*/  BSSY.RECONVERGENT B0, `(.L_x_23) ;  /* 0x0000003000007945 */ /* 0x000fe80003800200 */
[----:B------:R-:W-:Y:S05]  /*17a0*/  @P4 BRA `(.L_x_24) ;  /* 0x0000000000044947 */ /* 0x000fea0003800000 */
[----:B------:R-:W-:Y:S05]  /*17b0*/  BPT.TRAP 0x1 ;  /* 0x000000040000795c */ /* 0x000fea0000300000 */
.L_x_24:
[----:B------:R-:W-:Y:S05]  /*17c0*/  BSYNC.RECONVERGENT B0 ;  /* 0x0000000000007941 */ /* 0x000fea0003800200 */
.L_x_23:
[----:B------:R-:W-:Y:S02]  /*17d0*/  UIADD3 UR6, UPT, UPT, UR17, 0x1, URZ ;  /* 0x0000000111067890 */ /* 0x000fe4000fffe0ff */
[----:B------:R-:W-:Y:S02]  /*17e0*/  ULEA UR32, UR17, UR4, 0xd ;  /* 0x0000000411207291 */ /* 0x000fe4000f8e68ff */
[----:B------:R-:W-:Y:S02]  /*17f0*/  UISETP.NE.AND UP0, UPT, UR6, 0x4, UPT ;  /* 0x000000040600788c */ /* 0x000fe4000bf05270 */
[----:B------:R-:W-:Y:S02]  /*1800*/  UIADD3 UR26, UP1, UPT, UR22, 0x80, URZ ;  /* 0x00000080161a7890 */ /* 0x000fe4000ff3e0ff */
[----:B------:R-:W-:Y:S02]  /*1810*/  USEL UR9, URZ, 0x1, UP0 ;  /* 0x00000001ff097887 */ /* 0x000fe40008000000 */
[----:B------:R-:W-:-:S02]  /*1820*/  USEL UR6, UR6, URZ, UP0 ;  /* 0x000000ff06067287 */ /* 0x000fc40008000000 */
[----:B------:R-:W-:Y:S02]  /*1830*/  UIADD3 UR20, UP0, UPT, UR22, 0x180, URZ ;  /* 0x0000018016147890 */ /* 0x000fe4000ff1e0ff */
[----:B------:R-:W-:Y:S01]  /*1840*/  ULEA UR8, UR6, UR4, 0x3 ;  /* 0x0000000406087291 */ /* 0x000fe2000f8e18ff */
[----:B------:R-:W-:Y:S01]  /*1850*/  LOP3.LUT R15, R15, UR9, RZ, 0x3c, !PT ;  /* 0x000000090f0f7c12 */ /* 0x000fe2000f8e3cff */
[----:B------:R-:W-:Y:S02]  /*1860*/  USHF.L.U32 UR34, UR16, 0x7, URZ ;  /* 0x0000000710227899 */ /* 0x000fe400080006ff */
[----:B------:R-:W-:Y:S01]  /*1870*/  UIADD3.X UR27, UPT, UPT, URZ, UR23, URZ, UP1, !UPT ;  /* 0x00000017ff1b7290 */ /* 0x000fe20008ffe4ff */
[----:B-1----:R-:W-:Y:S01]  /*1880*/  SHF.L.U32 R2, R15, 0x1f, RZ ;  /* 0x0000001f0f027819 */ /* 0x002fe200000006ff */
[----:B------:R-:W-:Y:S02]  /*1890*/  UIADD3 UR32, UPT, UPT, UR32, 0x6400, URZ ;  /* 0x0000640020207890 */ /* 0x000fe4000fffe0ff */
[----:B------:R-:W-:Y:S01]  /*18a0*/  UIADD3.X UR21, UPT, UPT, URZ, UR23, URZ, UP0, !UPT ;  /* 0x00000017ff157290 */ /* 0x000fe200087fe4ff */
[----:B------:R1:W1:Y:S01]  /*18b0*/  SYNCS.PHASECHK.TRANS64.TRYWAIT P0, [UR8+0x20], R2 ;  /* 0x00002002ff0075a7 */ /* 0x0002620008001108 */
[----:B------:R-:W-:Y:S01]  /*18c0*/  ULEA UR8, UR17, UR4, 0xf ;  /* 0x0000000411087291 */ /* 0x000fe2000f8e78ff */
[----:B------:R-:W-:Y:S01]  /*18d0*/  UMOV UR18, 0x0 ;  /* 0x0000000000127882 */ /* 0x000fe20000000000 */
[----:B------:R-:W-:-:S02]  /*18e0*/  UMOV UR19, 0x10000000 ;  /* 0x1000000000137882 */ /* 0x000fc40000000000 */
[----:B------:R-:W-:Y:S01]  /*18f0*/  UIADD3 UR8, UPT, UPT, UR8, 0xe400, URZ ;  /* 0x0000e40008087890 */ /* 0x000fe2000fffe0ff */
[----:B------:R1:W-:Y:S01]  /*1900*/  UTMALDG.3D [UR32], [UR26], desc[UR18] ;  /* 0x000012201a0075b4 */ /* 0x0003e20008011000 */
[----:B------:R-:W-:Y:S01]  /*1910*/  UMOV UR12, UR36 ;  /* 0x00000024000c7c82 */ /* 0x000fe20008000000 */
[----:B------:R-:W-:Y:S01]  /*1920*/  UMOV UR9, UR33 ;  /* 0x0000002100097c82 */ /* 0x000fe20008000000 */
[----:B------:R-:W-:Y:S01]  /*1930*/  UMOV UR10, UR34 ;  /* 0x00000022000a7c82 */ /* 0x000fe20008000000 */
[----:B------:R-:W-:Y:S01]  /*1940*/  UIADD3 UR16, UPT, UPT, UR16, 0x1, URZ ;  /* 0x0000000110107890 */ /* 0x000fe2000fffe0ff */
[----:B------:R-:W-:Y:S01]  /*1950*/  UMOV UR24, UR5 ;  /* 0x0000000500187c82 */ /* 0x000fe20008000000 */
[----:B------:R-:W-:Y:S02]  /*1960*/  UMOV UR17, UR6 ;  /* 0x0000000600117c82 */ /* 0x000fe40008000000 */
[----:B------:R1:W-:Y:S01]  /*1970*/  UTMALDG.3D [UR8], [UR20], desc[UR18] ;  /* 0x00001208140075b4 */ /* 0x0003e20008011000 */
[----:B------:R-:W-:-:S09]  /*1980*/  UISETP.NE.AND UP0, UPT, UR16, UR5, UPT ;  /* 0x000000051000728c */ /* 0x000fd2000bf05270 */
[----:B------:R-:W-:Y:S05]  /*1990*/  BRA.U UP0, `(.L_x_25) ;  /* 0xfffffffd00607547 */ /* 0x000fea000b83ffff */
.L_x_20:
[----:B-1----:R-:W-:Y:S01]  /*19a0*/  ULEA UR8, UR6, UR4, 0x3 ;  /* 0x0000000406087291 */ /* 0x002fe2000f8e18ff */
[----:B------:R-:W-:Y:S01]  /*19b0*/  SHF.L.U32 R2, R15, 0x1f, RZ ;  /* 0x0000001f0f027819 */ /* 0x000fe200000006ff */
[----:B------:R-:W-:Y:S01]  /*19c0*/  @!P1 SYNCS.ARRIVE.TRANS64.A1T0 RZ, [UR4+0x88], RZ ;  /* 0x000088ffffff99a7 */ /* 0x000fe20008100004 */
[----:B------:R-:W-:-:S06]  /*19d0*/  UISETP.GT.AND UP0, UPT, UR15, UR14, UPT ;  /* 0x0000000e0f00728c */ /* 0x000fcc000bf04270 */
[----:B--2---:R1:W2:Y:S03]  /*19e0*/  SYNCS.PHASECHK.TRANS64.TRYWAIT P0, [UR8+0x20], R2 ;  /* 0x00002002ff0075a7 */ /* 0x0042a60008001108 */
[----:B------:R-:W-:Y:S05]  /*19f0*/  BRA.U !UP0, `(.L_x_26) ;  /* 0x0000000108ac7547 */ /* 0x000fea000b800000 */
[----:B------:R-:W-:Y:S01]  /*1a00*/  UIADD3 UR21, UPT, UPT, UR7, UR24, URZ ;  /* 0x0000001807157290 */ /* 0x000fe2000fffe0ff */
[----:B------:R-:W-:-:S11]  /*1a10*/  UMOV UR25, UR6 ;  /* 0x0000000600197c82 */ /* 0x000fd60008000000 */
.L_x_31:
[----:B-1----:R-:W-:Y:S01]  /*1a20*/  ULEA UR17, UR25, UR4, 0x3 ;  /* 0x0000000419117291 */ /* 0x002fe2000f8e18ff */
[----:B--2---:R-:W-:Y:S01]  /*1a30*/  @!P5 MOV R3, 0xa000 ;  /* 0x0000a0000003d802 */ /* 0x004fe20000000f00 */
[----:B--2---:R-:W-:Y:S10]  /*1a40*/  @P0 BRA `(.L_x_27) ;  /* 0x00000000000c0947 */ /* 0x004ff40003800000 */
[----:B------:R-:W-:-:S04]  /*1a50*/  SHF.L.U32 R5, R15, 0x1f, RZ ;  /* 0x0000001f0f057819 */ /* 0x000fc800000006ff */
[----:B------:R-:W2:Y:S02]  /*1a60*/  SYNCS.PHASECHK.TRANS64.TRYWAIT P0, [UR17+0x20], R5 ;  /* 0x00002005ff0075a7 */ /* 0x000ea40008001111 */
[----:B--2---:R-:W-:Y:S05]  /*1a70*/  @!P0 BRA `(.L_x_28) ;  /* 0x0000007400a88947 */ /* 0x004fea0003800000 */
.L_x_27:
[----:B------:R2:W-:Y:S01]  /*1a80*/  @!P5 SYNCS.ARRIVE.TRANS64 RZ, [UR17], R3 ;  /* 0x00000003ffffd9a7 */ /* 0x0005e20008000011 */
[----:B------:R-:W-:Y:S04]  /*1a90*/  BSSY.RECONVERGENT B0, `(.L_x_29) ;  /* 0x0000003000007945 */ /* 0x000fe80003800200 */
[----:B------:R-:W-:Y:S05]  /*1aa0*/  @P4 BRA `(.L_x_30) ;  /* 0x0000000000044947 */ /* 0x000fea0003800000 */
[----:B------:R-:W-:Y:S05]  /*1ab0*/  BPT.TRAP 0x1 ;  /* 0x000000040000795c */ /* 0x000fea0000300000 */
.L_x_30:
[----:B------:R-:W-:Y:S05]  /*1ac0*/  BSYNC.RECONVERGENT B0 ;  /* 0x0000000000007941 */ /* 0x000fea0003800200 */
.L_x_29:
        /* <DEDUP_REMOVED lines=10> */
[----:B------:R-:W-:Y:S01]  /*1b70*/  UIADD3 UR16, UPT, UPT, UR16, 0x6400, URZ ;  /* 0x0000640010107890 */ /* 0x000fe2000fffe0ff */
[----:B-1----:R-:W-:Y:S01]  /*1b80*/  SHF.L.U32 R2, R15, 0x1f, RZ ;  /* 0x0000001f0f027819 */ /* 0x002fe200000006ff */
[----:B------:R-:W-:Y:S02]  /*1b90*/  UIADD3.X UR31, UPT, UPT, URZ, UR23, URZ, UP1, !UPT ;  /* 0x00000017ff1f7290 */ /* 0x000fe40008ffe4ff */
[----:B------:R-:W-:Y:S01]  /*1ba0*/  UIADD3.X UR29, UPT, UPT, URZ, UR23, URZ, UP0, !UPT ;  /* 0x00000017ff1d7290 */ /* 0x000fe200087fe4ff */
[----:B------:R1:W1:Y:S01]  /*1bb0*/  SYNCS.PHASECHK.TRANS64.TRYWAIT P0, [UR8+0x20], R2 ;  /* 0x00002002ff0075a7 */ /* 0x0002620008001108 */
[----:B------:R-:W-:Y:S01]  /*1bc0*/  ULEA UR8, UR25, UR4, 0xf ;  /* 0x0000000419087291 */ /* 0x000fe2000f8e78ff */
[----:B------:R-:W-:Y:S01]  /*1bd0*/  UMOV UR26, 0x0 ;  /* 0x00000000001a7882 */ /* 0x000fe20000000000 */
[----:B------:R-:W-:-:S02]  /*1be0*/  UMOV UR27, 0x10000000 ;  /* 0x10000000001b7882 */ /* 0x000fc40000000000 */
[----:B------:R-:W-:Y:S01]  /*1bf0*/  UIADD3 UR8, UPT, UPT, UR8, 0xe400, URZ ;  /* 0x0000e40008087890 */ /* 0x000fe2000fffe0ff */
[----:B------:R-:W-:Y:S01]  /*1c00*/  UMOV UR19, UR35 ;  /* 0x0000002300137c82 */ /* 0x000fe20008000000 */
[----:B------:R-:W-:Y:S01]  /*1c10*/  UMOV UR20, UR36 ;  /* 0x0000002400147c82 */ /* 0x000fe20008000000 */
[----:B------:R-:W-:Y:S01]  /*1c20*/  UMOV UR12, UR36 ;  /* 0x00000024000c7c82 */ /* 0x000fe20008000000 */
[----:B------:R-:W-:Y:S01]  /*1c30*/  UMOV UR9, UR17 ;  /* 0x0000001100097c82 */ /* 0x000fe20008000000 */
[----:B------:R-:W-:Y:S01]  /*1c40*/  UMOV UR10, UR18 ;  /* 0x00000012000a7c82 */ /* 0x000fe20008000000 */
[----:B------:R1:W-:Y:S01]  /*1c50*/  UTMALDG.3D [UR16], [UR30], desc[UR26] ;  /* 0x00001a101e0075b4 */ /* 0x0003e20008011000 */
[----:B------:R-:W-:Y:S01]  /*1c60*/  UIADD3 UR24, UPT, UPT, UR24, 0x1, URZ ;  /* 0x0000000118187890 */ /* 0x000fe2000fffe0ff */
[----:B------:R-:W-:-:S03]  /*1c70*/  UMOV UR25, UR6 ;  /* 0x0000000600197c82 */ /* 0x000fc60008000000 */
[----:B------:R-:W-:Y:S01]  /*1c80*/  UISETP.NE.AND UP0, UPT, UR24, UR21, UPT ;  /* 0x000000151800728c */ /* 0x000fe2000bf05270 */
[----:B------:R1:W-:Y:S08]  /*1c90*/  UTMALDG.3D [UR8], [UR28], desc[UR26] ;  /* 0x00001a081c0075b4 */ /* 0x0003f00008011000 */
[----:B------:R-:W-:Y:S05]  /*1ca0*/  BRA.U UP0, `(.L_x_31) ;  /* 0xfffffffd005c7547 */ /* 0x000fea000b83ffff */
.L_x_26:
[C---:B-1----:R-:W-:Y:S01]  /*1cb0*/  LEA R2, R14.reuse, UR4, 0x3 ;  /* 0x000000040e027c11 */ /* 0x042fe2000f8e18ff */
[----:B------:R-:W-:Y:S01]  /*1cc0*/  NOP ;  /* 0x0000000000007918 */ /* 0x000fe20000000000 */
[----:B--2---:R-:W-:Y:S02]  /*1cd0*/  SHF.L.U32 R3, R13, 0x1f, RZ ;  /* 0x0000001f0d037819 */ /* 0x004fe400000006ff */
[----:B------:R-:W-:Y:S02]  /*1ce0*/  LEA R4, R14, UR4, 0x4 ;  /* 0x000000040e047c11 */ /* 0x000fe4000f8e20ff */
[----:B------:R-:W1:Y:S02]  /*1cf0*/  SYNCS.PHASECHK.TRANS64.TRYWAIT P0, [R2+URZ+0x90], R3 ;  /* 0x00009003020075a7 */ /* 0x000e6400080011ff */
[----:B-1----:R-:W-:Y:S05]  /*1d00*/  @!P0 BRA `(.L_x_32) ;  /* 0x00000074001c8947 */ /* 0x002fea0003800000 */
.L_x_128:
[----:B------:R-:W2:Y:S01]  /*1d10*/  LDS.128 R4, [R4+0x120] ;  /* 0x0001200004047984 */ /* 0x000ea20000000c00 */
[----:B---3--:R-:W-:Y:S01]  /*1d20*/  ISETP.GE.AND P0, PT, R40, 0x1, PT ;  /* 0x000000012800780c */ /* 0x008fe20003f06270 */
[----:B-1----:R-:W-:Y:S01]  /*1d30*/  VIADD R2, R2, 0xa0 ;  /* 0x000000a002027836 */ /* 0x002fe20000000000 */
[----:B------:R-:W-:Y:S01]  /*1d40*/  @!PT LDS RZ, [RZ] ;  /* 0x00000000fffff984 */ /* 0x000fe20000000800 */
[----:B------:R-:W-:Y:S01]  /*1d50*/  @!PT LDS RZ, [RZ] ;  /* 0x00000000fffff984 */ /* 0x000fe20000000800 */
[----:B------:R-:W-:Y:S01]  /*1d60*/  @!PT LDS RZ, [RZ] ;  /* 0x00000000fffff984 */ /* 0x000fe20000000800 */
[----:B------:R-:W-:Y:S01]  /*1d70*/  @!PT LDS RZ, [RZ] ;  /* 0x00000000fffff984 */ /* 0x000fe20000000800 */
[----:B------:R1:W-:Y:S06]  /*1d80*/  MEMBAR.ALL.CTA ;  /* 0x0000000000007992 */ /* 0x0003ec0000008000 */
[----:B-1----:R-:W1:Y:S01]  /*1d90*/  FENCE.VIEW.ASYNC.S ;  /* 0x00000000000073c6 */ /* 0x002e620000000000 */
[----:B------:R-:W-:-:S04]  /*1da0*/  PRMT R2, RZ, 0x654, R2 ;  /* 0x00000654ff027816 */ /* 0x000fc80000000002 */
[----:B-1----:R1:W-:Y:S01]  /*1db0*/  SYNCS.ARRIVE.TRANS64.RED.A1T0 RZ, [R2+URZ], RZ ;  /* 0x000000ff02ff79a7 */ /* 0x0023e200081004ff */
[----:B--2---:R-:W-:-:S13]  /*1dc0*/  LOP3.LUT P2, RZ, R6, 0x1, RZ, 0xc0, !PT ;  /* 0x0000000106ff7812 */ /* 0x004fda000784c0ff */
[----:B------:R-:W-:Y:S01]  /*1dd0*/  @P2 SHF.R.U32.HI R3, RZ, 0x10, R5 ;  /* 0x00000010ff032819 */ /* 0x000fe20000011605 */
[----:B------:R-:W-:Y:S01]  /*1de0*/  VOTEU.ANY UP0, P2 ;  /* 0x0000000000ff7886 */ /* 0x000fe20001000100 */
[----:B------:R-:W-:Y:S02]  /*1df0*/  @P2 MOV R11, R4 ;  /* 0x00000004000b2202 */ /* 0x000fe40000000f00 */
[----:B------:R-:W-:Y:S02]  /*1e00*/  @P2 R2UR.BROADCAST UR8, R3 ;  /* 0x00000000030822ca */ /* 0x000fe400008e0000 */
[----:B------:R-:W-:-:S11]  /*1e10*/  @P2 LOP3.LUT R8, R5, 0xffff, RZ, 0xc0, !PT ;  /* 0x0000ffff05082812 */ /* 0x000fd600078ec0ff */
[----:B------:R-:W-:Y:S01]  /*1e20*/  @UP0 UMOV UR36, UR8 ;  /* 0x0000000800240c82 */ /* 0x000fe20008000000 */
[----:B-1----:R-:W-:Y:S05]  /*1e30*/  @!P0 BRA `(.L_x_33) ;  /* 0x0000000000b88947 */ /* 0x002fea0003800000 */
[----:B------:R-:W4:Y:S01]  /*1e40*/  LDC.64 R4, c[0x0][0xb18] ;  /* 0x0002c600ff047b82 */ /* 0x000f220000000a00 */
[----:B------:R-:W-:-:S07]  /*1e50*/  ISETP.NE.AND P3, PT, R40, 0x1, PT ;  /* 0x000000012800780c */ /* 0x000fce0003f65270 */
[----:B------:R-:W1:Y:S08]  /*1e60*/  LDC.64 R6, c[0x0][0xb10] ;  /* 0x0002c400ff067b82 */ /* 0x000e700000000a00 */
[----:B------:R-:W2:Y:S08]  /*1e70*/  LDC R16, c[0x0][0xb20] ;  /* 0x0002c800ff107b82 */ /* 0x000eb00000000800 */
[----:B------:R-:W3:Y:S01]  /*1e80*/  LDC R18, c[0x0][0xb0c] ;  /* 0x0002c300ff127b82 */ /* 0x000ee20000000800 */
[----:B----4-:R-:W-:Y:S01]  /*1e90*/  IMAD.HI.U32 R17, R0, R5, RZ ;  /* 0x0000000500117227 */ /* 0x010fe200078e00ff */
[----:B------:R-:W-:-:S03]  /*1ea0*/  ISETP.NE.AND P0, PT, R4, 0x1, PT ;  /* 0x000000010400780c */ /* 0x000fc60003f05270 */
[----:B------:R-:W-:-:S03]  /*1eb0*/  IMAD.HI.U32 R5, R8, R5, RZ ;  /* 0x0000000508057227 */ /* 0x000fc600078e00ff */
[----:B------:R-:W4:Y:S01]  /*1ec0*/  LDC.64 R2, c[0x0][0xb28] ;  /* 0x0002ca00ff027b82 */ /* 0x000f220000000a00 */
[----:B-1----:R-:W-:-:S04]  /*1ed0*/  IMAD.HI.U32 R20, R9, R6, RZ ;  /* 0x0000000609147227 */ /* 0x002fc800078e00ff */
[----:B------:R-:W-:Y:S01]  /*1ee0*/  IMAD.HI.U32 R22, R11, R6, RZ ;  /* 0x000000060b167227 */ /* 0x000fe200078e00ff */
[----:B------:R-:W-:Y:S02]  /*1ef0*/  SHF.R.U32.HI R20, RZ, R7, R20 ;  /* 0x00000007ff147219 */ /* 0x000fe40000011614 */
[-C--:B--2---:R-:W-:Y:S02]  /*1f00*/  SHF.R.U32.HI R17, RZ, R16.reuse, R17 ;  /* 0x00000010ff117219 */ /* 0x084fe40000011611 */
[----:B------:R-:W-:Y:S02]  /*1f10*/  SHF.R.U32.HI R5, RZ, R16, R5 ;  /* 0x00000010ff057219 */ /* 0x000fe40000011605 */
[----:B------:R-:W-:Y:S02]  /*1f20*/  SEL R17, R0, R17, !P0 ;  /* 0x0000001100117207 */ /* 0x000fe40004000000 */
[----:B------:R-:W-:Y:S02]  /*1f30*/  SHF.R.U32.HI R22, RZ, R7, R22 ;  /* 0x00000007ff167219 */ /* 0x000fe40000011616 */
[----:B---3--:R-:W-:-:S02]  /*1f40*/  ISETP.NE.AND P1, PT, R18, 0x1, PT ;  /* 0x000000011200780c */ /* 0x008fc40003f25270 */
[----:B------:R-:W-:Y:S02]  /*1f50*/  SEL R5, R8, R5, !P0 ;  /* 0x0000000508057207 */ /* 0x000fe40004000000 */
[----:B------:R-:W-:Y:S02]  /*1f60*/  SEL R19, R9, R20, !P1 ;  /* 0x0000001409137207 */ /* 0x000fe40004800000 */
[----:B------:R-:W-:Y:S01]  /*1f70*/  SEL R7, R11, R22, !P1 ;  /* 0x000000160b077207 */ /* 0x000fe20004800000 */
[----:B----4-:R-:W-:-:S04]  /*1f80*/  IMAD.HI.U32 R20, R17, R2, RZ ;  /* 0x0000000211147227 */ /* 0x010fc800078e00ff */
[----:B------:R-:W-:Y:S01]  /*1f90*/  IMAD.HI.U32 R6, R19, R2, RZ ;  /* 0x0000000213067227 */ /* 0x000fe200078e00ff */
[----:B------:R-:W-:-:S04]  /*1fa0*/  @P3 SHF.R.U32.HI R17, RZ, R3, R20 ;  /* 0x00000003ff113219 */ /* 0x000fc80000011614 */
[----:B------:R-:W-:Y:S01]  /*1fb0*/  @P3 SHF.R.U32.HI R19, RZ, R3, R6 ;  /* 0x00000003ff133219 */ /* 0x000fe20000011606 */
[----:B------:R-:W-:-:S04]  /*1fc0*/  IMAD R17, R40, R17, RZ ;  /* 0x0000001128117224 */ /* 0x000fc800078e02ff */
[----:B------:R-:W-:Y:S01]  /*1fd0*/  IMAD R6, R40, R19, RZ ;  /* 0x0000001328067224 */ /* 0x000fe200078e02ff */
[C---:B------:R-:W-:Y:S02]  /*1fe0*/  ISETP.GE.AND P0, PT, R5.reuse, R17, PT ;  /* 0x000000110500720c */ /* 0x040fe40003f06270 */
[----:B------:R-:W-:Y:S02]  /*1ff0*/  IADD3 R17, PT, PT, -R5, RZ, RZ ;  /* 0x000000ff05117210 */ /* 0x000fe40007ffe1ff */
[----:B------:R-:W-:Y:S01]  /*2000*/  ISETP.GE.OR P0, PT, R7, R6, P0 ;  /* 0x000000060700720c */ /* 0x000fe20000706670 */
[----:B------:R-:W-:-:S04]  /*2010*/  IMAD.HI.U32 R6, R5, R2, RZ ;  /* 0x0000000205067227 */ /* 0x000fc800078e00ff */
[----:B------:R-:W-:Y:S01]  /*2020*/  IMAD R8, R4, R17, R8 ;  /* 0x0000001104087224 */ /* 0x000fe200078e0208 */
[----:B------:R-:W-:-:S04]  /*2030*/  SHF.R.U32.HI R6, RZ, R3, R6 ;  /* 0x00000003ff067219 */ /* 0x000fc80000011606 */
[----:B------:R-:W-:-:S03]  /*2040*/  SEL R6, R5, R6, !P3 ;  /* 0x0000000605067207 */ /* 0x000fc60005800000 */
[----:B------:R-:W-:-:S04]  /*2050*/  @!P0 IMAD.HI.U32 R16, R7, R2, RZ ;  /* 0x0000000207108227 */ /* 0x000fc800078e00ff */
[----:B------:R-:W-:Y:S01]  /*2060*/  IMAD.MOV R2, RZ, RZ, -R6 ;  /* 0x000000ffff027224 */ /* 0x000fe200078e0a06 */
[----:B------:R-:W-:-:S03]  /*2070*/  @!P0 SHF.R.U32.HI R16, RZ, R3, R16 ;  /* 0x00000003ff108219 */ /* 0x000fc60000011610 */
[----:B------:R-:W-:Y:S01]  /*2080*/  IMAD R2, R40, R2, R5 ;  /* 0x0000000228027224 */ /* 0x000fe200078e0205 */
        /* <DEDUP_REMOVED lines=9> */
.L_x_33:
[----:B------:R-:W1:Y:S02]  /*2120*/  LDCU UR8, c[0x0][0xb30] ;  /* 0x00016600ff0877ac */ /* 0x000e640008000800 */
[----:B-1----:R-:W-:-:S09]  /*2130*/  UISETP.NE.AND UP0, UPT, UR8, 0x1, UPT ;  /* 0x000000010800788c */ /* 0x002fd2000bf05270 */
[----:B------:R-:W-:Y:S05]  /*2140*/  BRA.U UP0, `(.L_x_34) ;  /* 0x0000000100407547 */ /* 0x000fea000b800000 */
[----:B------:R-:W1:Y:S08]  /*2150*/  LDC.64 R4, c[0x0][0xb10] ;  /* 0x0002c400ff047b82 */ /* 0x000e700000000a00 */
[----:B------:R-:W2:Y:S08]  /*2160*/  LDC.64 R2, c[0x0][0xb18] ;  /* 0x0002c600ff027b82 */ /* 0x000eb00000000a00 */
[----:B------:R-:W3:Y:S08]  /*2170*/  LDC R6, c[0x0][0xb20] ;  /* 0x0002c800ff067b82 */ /* 0x000ef00000000800 */
[----:B------:R-:W4:Y:S01]  /*2180*/  LDC R16, c[0x0][0xb0c] ;  /* 0x0002c300ff107b82 */ /* 0x000f220000000800 */
[----:B-1----:R-:W-:-:S05]  /*2190*/  IMAD.HI.U32 R4, R11, R4, RZ ;  /* 0x000000040b047227 */ /* 0x002fca00078e00ff */
[----:B------:R-:W-:Y:S01]  /*21a0*/  SHF.R.U32.HI R4, RZ, R5, R4 ;  /* 0x00000005ff047219 */ /* 0x000fe20000011604 */
[----:B--2---:R-:W-:Y:S01]  /*21b0*/  IMAD.HI.U32 R3, R8, R3, RZ ;  /* 0x0000000308037227 */ /* 0x004fe200078e00ff */
[----:B------:R-:W-:-:S04]  /*21c0*/  ISETP.NE.AND P0, PT, R2, 0x1, PT ;  /* 0x000000010200780c */ /* 0x000fc80003f05270 */
[----:B---3--:R-:W-:-:S04]  /*21d0*/  SHF.R.U32.HI R3, RZ, R6, R3 ;  /* 0x00000006ff037219 */ /* 0x008fc80000011603 */
[----:B------:R-:W-:Y:S02]  /*21e0*/  SEL R3, R8, R3, !P0 ;  /* 0x0000000308037207 */ /* 0x000fe40004000000 */
[----:B----4-:R-:W-:-:S04]  /*21f0*/  ISETP.NE.AND P1, PT, R16, 0x1, PT ;  /* 0x000000011000780c */ /* 0x010fc80003f25270 */
[----:B------:R-:W-:-:S05]  /*2200*/  SEL R4, R11, R4, !P1 ;  /* 0x000000040b047207 */ /* 0x000fca0004800000 */
[----:B------:R-:W-:Y:S02]  /*2210*/  IMAD.IADD R5, R3, 0x1, -R4 ;  /* 0x0000000103057824 */ /* 0x000fe400078e0a04 */
[----:B------:R-:W-:Y:S02]  /*2220*/  IMAD.IADD R3, R4, 0x1, -R3 ;  /* 0x0000000104037824 */ /* 0x000fe400078e0a03 */
[----:B------:R-:W-:Y:S02]  /*2230*/  IMAD R11, R5, R16, R11 ;  /* 0x00000010050b7224 */ /* 0x000fe400078e020b */
[----:B------:R-:W-:-:S07]  /*2240*/  IMAD R8, R3, R2, R8 ;  /* 0x0000000203087224 */ /* 0x000fce00078e0208 */
.L_x_34:
[----:B------:R-:W-:Y:S01]  /*2250*/  VIADD R14, R14, 0x1 ;  /* 0x000000010e0e7836 */ /* 0x000fe20000000000 */
[----:B------:R-:W-:Y:S01]  /*2260*/  PLOP3.LUT P1, PT, PT, PT, PT, 0x80, 0x8 ;  /* 0x000000000008781c */ /* 0x000fe20003f2f070 */
[----:B------:R-:W-:Y:S02]  /*2270*/  IMAD.IADD R21, R11, 0x1, R90 ;  /* 0x000000010b157824 */ /* 0x000fe400078e025a */
[----:B------:R-:W-:Y:S01]  /*2280*/  IMAD.IADD R20, R8, 0x1, R83 ;  /* 0x0000000108147824 */ /* 0x000fe200078e0253 */
[----:B------:R-:W-:-:S04]  /*2290*/  ISETP.NE.AND P0, PT, R14, 0x2, PT ;  /* 0x000000020e00780c */ /* 0x000fc80003f05270 */
[----:B------:R-:W-:Y:S02]  /*22a0*/  SEL R2, RZ, 0x1, P0 ;  /* 0x00000001ff027807 */ /* 0x000fe40000000000 */
[----:B------:R-:W-:Y:S02]  /*22b0*/  SEL R14, R14, RZ, P0 ;  /* 0x000000ff0e0e7207 */ /* 0x000fe40000000000 */
[----:B------:R-:W-:Y:S01]  /*22c0*/  LOP3.LUT R13, R13, R2, RZ, 0x3c, !PT ;  /* 0x000000020d0d7212 */ /* 0x000fe200078e3cff */
[----:B------:R-:W-:Y:S06]  /*22d0*/  @P2 BRA `(.L_x_35) ;  /* 0xfffffff000982947 */ /* 0x000fec000383ffff */
[----:B------:R-:W-:Y:S01]  /*22e0*/  UIADD3 UR4, UPT, UPT, UR4, 0x20, URZ ;  /* 0x0000002004047890 */ /* 0x000fe2000fffe0ff */
[----:B------:R-:W-:-:S03]  /*22f0*/  SHF.L.U32 R3, R15, 0x1f, RZ ;  /* 0x0000001f0f037819 */ /* 0x000fc600000006ff */
[----:B------:R-:W-:-:S09]  /*2300*/  ULEA UR5, UR6, UR4, 0x3 ;  /* 0x0000000406057291 */ /* 0x000fd2000f8e18ff */
[----:B------:R-:W1:Y:S02]  /*2310*/  SYNCS.PHASECHK.TRANS64.TRYWAIT P0, [UR5], R3 ;  /* 0x00000003ff0075a7 */ /* 0x000e640008001105 */
[----:B-1----:R-:W-:Y:S05]  /*2320*/  @!P0 BRA `(.L_x_36) ;  /* 0x0000006c00a88947 */ /* 0x002fea0003800000 */
.L_x_130:
[----:B------:R-:W-:-:S04]  /*2330*/  UIADD3 UR6, UPT, UPT, UR6, 0x1, URZ ;  /* 0x0000000106067890 */ /* 0x000fc8000fffe0ff */
[----:B------:R-:W-:-:S04]  /*2340*/  UISETP.NE.AND UP0, UPT, UR6, 0x4, UPT ;  /* 0x000000040600788c */ /* 0x000fc8000bf05270 */
[----:B------:R-:W-:Y:S02]  /*2350*/  USEL UR7, URZ, 0x1, UP0 ;  /* 0x00000001ff077887 */ /* 0x000fe40008000000 */
[----:B------:R-:W-:-:S04]  /*2360*/  USEL UR6, UR6, URZ, UP0 ;  /* 0x000000ff06067287 */ /* 0x000fc80008000000 */
[----:B------:R-:W-:Y:S01]  /*2370*/  ULEA UR5, UR6, UR4, 0x3 ;  /* 0x0000000406057291 */ /* 0x000fe2000f8e18ff */
[----:B------:R-:W-:-:S04]  /*2380*/  LOP3.LUT R2, R15, UR7, RZ, 0x3c, !PT ;  /* 0x000000070f027c12 */ /* 0x000fc8000f8e3cff */
[----:B-1----:R-:W-:-:S04]  /*2390*/  SHF.L.U32 R3, R2, 0x1f, RZ ;  /* 0x0000001f02037819 */ /* 0x002fc800000006ff */
[----:B------:R-:W1:Y:S02]  /*23a0*/  SYNCS.PHASECHK.TRANS64.TRYWAIT P0, [UR5], R3 ;  /* 0x00000003ff0075a7 */ /* 0x000e640008001105 */
[----:B-1----:R-:W-:Y:S05]  /*23b0*/  @!P0 BRA `(.L_x_37) ;  /* 0x0000006c009c8947 */ /* 0x002fea0003800000 */
.L_x_132:
        /* <DEDUP_REMOVED lines=9> */
.L_x_134:
[----:B------:R-:W-:-:S04]  /*2450*/  UIADD3 UR6, UPT, UPT, UR6, 0x1, URZ ;  /* 0x0000000106067890 */ /* 0x000fc8000fffe0ff */
[----:B------:R-:W-:-:S04]  /*2460*/  UISETP.NE.AND UP0, UPT, UR6, 0x4, UPT ;  /* 0x000000040600788c */ /* 0x000fc8000bf05270 */
[----:B------:R-:W-:Y:S02]  /*2470*/  USEL UR5, URZ, 0x1, UP0 ;  /* 0x00000001ff057887 */ /* 0x000fe40008000000 */
[----:B------:R-:W-:-:S04]  /*2480*/  USEL UR6, UR6, URZ, UP0 ;  /* 0x000000ff06067287 */ /* 0x000fc80008000000 */
[----:B------:R-:W-:Y:S01]  /*2490*/  ULEA UR6, UR6, UR4, 0x3 ;  /* 0x0000000406067291 */ /* 0x000fe2000f8e18ff */
[----:B-1----:R-:W-:-:S04]  /*24a0*/  LOP3.LUT R3, R2, UR5, RZ, 0x3c, !PT ;  /* 0x0000000502037c12 */ /* 0x002fc8000f8e3cff */
[----:B------:R-:W-:Y:S01]  /*24b0*/  SHF.L.U32 R3, R3, 0x1f, RZ ;  /* 0x0000001f03037819 */ /* 0x000fe200000006ff */
[----:B----4-:R-:W-:-:S07]  /*24c0*/  IMAD.U32 R0, RZ, RZ, UR6 ;  /* 0x00000006ff007e24 */ /* 0x010fce000f8e00ff */
.L_x_39:
[----:B-1----:R1:W2:Y:S02]  /*24d0*/  SYNCS.PHASECHK.TRANS64.TRYWAIT P0, [R0+URZ], R3 ;  /* 0x00000003000075a7 */ /* 0x0022a400080011ff */
[----:B--2---:R-:W-:Y:S05]  /*24e0*/  @!P0 NANOSLEEP.SYNCS 0x989680 ;  /* 0x009896800000895d */ /* 0x004fea0003900000 */
[----:B------:R-:W2:Y:S02]  /*24f0*/  @!P0 SYNCS.PHASECHK.TRANS64 P0, [R0+URZ], R3 ;  /* 0x00000003000085a7 */ /* 0x000ea400080010ff */
[----:B--2---:R-:W-:Y:S05]  /*2500*/  @P0 EXIT ;  /* 0x000000000000094d */ /* 0x004fea0003800000 */
[----:B------:R-:W-:Y:S05]  /*2510*/  BRA `(.L_x_39) ;  /* 0xfffffffc00ec7947 */ /* 0x000fea000383ffff */
.L_x_17:
[----:B------:R-:W-:-:S04]  /*2520*/  UISETP.NE.AND UP1, UPT, UR37, URZ, UPT ;  /* 0x000000ff2500728c */ /* 0x000fc8000bf25270 */
[----:B------:R-:W-:-:S09]  /*2530*/  UISETP.NE.OR UP1, UPT, UR8, 0x1, UP1 ;  /* 0x000000010800788c */ /* 0x000fd20008f25670 */
[----:B------:R-:W-:Y:S05]  /*2540*/  BRA.U UP1, `(.L_x_40) ;  /* 0x0000000501487547 */ /* 0x000fea000b800000 */
[----:B------:R-:W-:Y:S01]  /*2550*/  ISETP.NE.AND P2, PT, R2, RZ, PT ;  /* 0x000000ff0200720c */ /* 0x000fe20003f45270 */
[----:B------:R-:W-:Y:S01]  /*2560*/  IMAD.MOV.U32 R12, RZ, RZ, 0x1 ;  /* 0x00000001ff0c7424 */ /* 0x000fe200078e00ff */
[----:B------:R-:W-:Y:S02]  /*2570*/  CS2R R10, SRZ ;  /* 0x00000000000a7805 */ /* 0x000fe4000001ff00 */
[----:B------:R-:W-:Y:S01]  /*2580*/  CS2R R8, SRZ ;  /* 0x0000000000087805 */ /* 0x000fe2000001ff00 */
[----:B------:R-:W-:Y:S01]  /*2590*/  UMOV UR4, 0x400 ;  /* 0x0000040000047882 */ /* 0x000fe20000000000 */
[----:B------:R-:W-:Y:S01]  /*25a0*/  UMOV UR6, URZ ;  /* 0x000000ff00067c82 */ /* 0x000fe20008000000 */
[----:B------:R-:W-:-:S12]  /*25b0*/  ULEA UR37, UR37, UR4, 0x18 ;  /* 0x0000000425257291 */ /* 0x000fd8000f8ec0ff */
.L_x_44:
[----:B------:R-:W-:Y:S02]  /*25c0*/  LEA R0, R8, UR37, 0x3 ;  /* 0x0000002508007c11 */ /* 0x000fe4000f8e18ff */
[----:B------:R-:W-:-:S03]  /*25d0*/  SHF.L.U32 R5, R9, 0x1f, RZ ;  /* 0x0000001f09057819 */ /* 0x000fc600000006ff */
[----:B------:R-:W-:Y:S01]  /*25e0*/  VIADD R4, R0, 0x100 ;  /* 0x0000010000047836 */ /* 0x000fe20000000000 */
[----:B------:R-:W1:Y:S02]  /*25f0*/  SYNCS.PHASECHK.TRANS64.TRYWAIT P0, [R0+URZ+0xf0], R5 ;  /* 0x0000f005000075a7 */ /* 0x000e6400080011ff */
[----:B-1----:R-:W-:Y:S05]  /*2600*/  @!P0 BRA `(.L_x_41) ;  /* 0x0000006c00388947 */ /* 0x002fea0003800000 */
.L_x_135:
[----:B------:R-:W-:Y:S01]  /*2610*/  ULEA UR5, UR6, UR37, 0x3 ;  /* 0x0000002506057291 */ /* 0x000fe2000f8e18ff */
[----:B------:R-:W-:Y:S02]  /*2620*/  PRMT R4, RZ, 0x654, R4 ;  /* 0x00000654ff047816 */ /* 0x000fe40000000004 */
[----:B-1----:R-:W-:Y:S01]  /*2630*/  SHF.L.U32 R5, R12, 0x1f, RZ ;  /* 0x0000001f0c057819 */ /* 0x002fe200000006ff */
[----:B------:R-:W-:Y:S01]  /*2640*/  UIADD3 UR4, UPT, UPT, UR5, 0x90, URZ ;  /* 0x0000009005047890 */ /* 0x000fe2000fffe0ff */
[----:B------:R1:W-:Y:S05]  /*2650*/  SYNCS.ARRIVE.TRANS64.RED.A1T0 RZ, [R4+URZ], RZ ;  /* 0x000000ff04ff79a7 */ /* 0x0003ea00081004ff */
[----:B------:R-:W-:Y:S01]  /*2660*/  IMAD.U32 R7, RZ, RZ, UR4 ;  /* 0x00000004ff077e24 */ /* 0x000fe2000f8e00ff */
[----:B------:R-:W2:Y:S04]  /*2670*/  SYNCS.PHASECHK.TRANS64.TRYWAIT P0, [UR5+0xa0], R5 ;  /* 0x0000a005ff0075a7 */ /* 0x000ea80008001105 */
[----:B------:R-:W-:Y:S01]  /*2680*/  PRMT R6, R2, 0x654, R7 ;  /* 0x0000065402067816 */ /* 0x000fe20000000007 */
[----:B-1----:R-:W-:Y:S01]  /*2690*/  @!P2 IMAD.MOV.U32 R4, RZ, RZ, 0x10 ;  /* 0x00000010ff04a424 */ /* 0x002fe200078e00ff */
[----:B--2---:R-:W-:Y:S06]  /*26a0*/  @!P0 BRA `(.L_x_42) ;  /* 0x0000006c00248947 */ /* 0x004fec0003800000 */
.L_x_137:
[----:B------:R-:W-:Y:S01]  /*26b0*/  ULEA UR4, UR6, UR37, 0x4 ;  /* 0x0000002506047291 */ /* 0x000fe2000f8e20ff */
[----:B------:R-:W-:Y:S01]  /*26c0*/  SEL R3, R6, R3, !P2 ;  /* 0x0000000306037207 */ /* 0x000fe20005000000 */
[----:B------:R-:W-:Y:S01]  /*26d0*/  UIADD3 UR5, UPT, UPT, UR5, 0x90, URZ ;  /* 0x0000009005057890 */ /* 0x000fe2000fffe0ff */
[----:B-1----:R-:W-:Y:S01]  /*26e0*/  LEA R0, R11, UR37, 0x3 ;  /* 0x000000250b007c11 */ /* 0x002fe2000f8e18ff */
[----:B------:R-:W-:Y:S01]  /*26f0*/  UIADD3 UR4, UPT, UPT, UR4, 0x120, URZ ;  /* 0x0000012004047890 */ /* 0x000fe2000fffe0ff */
[----:B------:R-:W-:Y:S01]  /*2700*/  SHF.L.U32 R5, R10, 0x1f, RZ ;  /* 0x0000001f0a057819 */ /* 0x000fe200000006ff */
[----:B------:R1:W-:Y:S01]  /*2710*/  @!P2 SYNCS.ARRIVE.TRANS64.RED RZ, [R3+URZ], R4 ;  /* 0x0000000403ffa9a7 */ /* 0x0003e200080004ff */
[----:B------:R-:W-:Y:S01]  /*2720*/  UIADD3 UR6, UPT, UPT, UR6, 0x1, URZ ;  /* 0x0000000106067890 */ /* 0x000fe2000fffe0ff */
[----:B------:R-:W-:-:S03]  /*2730*/  VIADD R8, R8, 0x1 ;  /* 0x0000000108087836 */ /* 0x000fc60000000000 */
[----:B------:R-:W-:Y:S02]  /*2740*/  UISETP.NE.AND UP0, UPT, UR6, 0x2, UPT ;  /* 0x000000020600788c */ /* 0x000fe4000bf05270 */
[----:B------:R-:W-:Y:S06]  /*2750*/  UGETNEXTWORKID.BROADCAST [UR4], [UR5] ;  /* 0x00000000040073ca */ /* 0x000fec0008000100 */
[----:B------:R-:W-:Y:S01]  /*2760*/  USEL UR4, URZ, 0x1, UP0 ;  /* 0x00000001ff047887 */ /* 0x000fe20008000000 */
[----:B------:R-:W-:Y:S01]  /*2770*/  ISETP.NE.AND P0, PT, R8, 0x2, PT ;  /* 0x000000020800780c */ /* 0x000fe20003f05270 */
[----:B------:R-:W-:Y:S01]  /*2780*/  USEL UR6, UR6, URZ, UP0 ;  /* 0x000000ff06067287 */ /* 0x000fe20008000000 */
[----:B------:R-:W2:Y:S03]  /*2790*/  SYNCS.PHASECHK.TRANS64.TRYWAIT P1, [R0+URZ+0x90], R5 ;  /* 0x00009005000075a7 */ /* 0x000ea600080211ff */
[----:B------:R-:W-:Y:S01]  /*27a0*/  LOP3.LUT R12, R12, UR4, RZ, 0x3c, !PT ;  /* 0x000000040c0c7c12 */ /* 0x000fe2000f8e3cff */
[----:B-12---:R-:W-:Y:S07]  /*27b0*/  @!P1 BRA `(.L_x_43) ;  /* 0x0000006800f89947 */ /* 0x006fee0003800000 */
.L_x_138:
[C---:B------:R-:W-:Y:S01]  /*27c0*/  LEA R4, R11.reuse, UR37, 0x4 ;  /* 0x000000250b047c11 */ /* 0x040fe2000f8e20ff */
[----:B-1----:R-:W-:Y:S01]  /*27d0*/  VIADD R0, R0, 0xa0 ;  /* 0x000000a000007836 */ /* 0x002fe20000000000 */
[----:B------:R-:W-:Y:S01]  /*27e0*/  SEL R8, R8, RZ, P0 ;  /* 0x000000ff08087207 */ /* 0x000fe20000000000 */
[----:B------:R-:W-:-:S03]  /*27f0*/  VIADD R11, R11, 0x1 ;  /* 0x000000010b0b7836 */ /* 0x000fc60000000000 */
[----:B------:R-:W1:Y:S01]  /*2800*/  LDS.128 R4, [R4+0x120] ;  /* 0x0001200004047984 */ /* 0x000e620000000c00 */
[----:B------:R-:W-:Y:S02]  /*2810*/  PRMT R0, RZ, 0x654, R0 ;  /* 0x00000654ff007816 */ /* 0x000fe40000000000 */
[C---:B------:R-:W-:Y:S01]  /*2820*/  ISETP.NE.AND P1, PT, R11.reuse, 0x2, PT ;  /* 0x000000020b00780c */ /* 0x040fe20003f25270 */
[----:B------:R-:W-:Y:S01]  /*2830*/  @!PT LDS RZ, [RZ] ;  /* 0x00000000fffff984 */ /* 0x000fe20000000800 */
[----:B------:R-:W-:Y:S01]  /*2840*/  @!PT LDS RZ, [RZ] ;  /* 0x00000000fffff984 */ /* 0x000fe20000000800 */
[----:B------:R-:W-:Y:S01]  /*2850*/  @!PT LDS RZ, [RZ] ;  /* 0x00000000fffff984 */ /* 0x000fe20000000800 */
[----:B------:R-:W-:Y:S01]  /*2860*/  @!PT LDS RZ, [RZ] ;  /* 0x00000000fffff984 */ /* 0x000fe20000000800 */
[----:B------:R2:W-:Y:S06]  /*2870*/  MEMBAR.ALL.CTA ;  /* 0x0000000000007992 */ /* 0x0005ec0000008000 */
[----:B--2---:R-:W2:Y:S01]  /*2880*/  FENCE.VIEW.ASYNC.S ;  /* 0x00000000000073c6 */ /* 0x004ea20000000000 */
[----:B------:R-:W-:Y:S01]  /*2890*/  SEL R11, R11, RZ, P1 ;  /* 0x000000ff0b0b7207 */ /* 0x000fe20000800000 */
[----:B--2---:R2:W-:Y:S01]  /*28a0*/  SYNCS.ARRIVE.TRANS64.RED.A1T0 RZ, [R0+URZ], RZ ;  /* 0x000000ff00ff79a7 */ /* 0x0045e200081004ff */
[----:B-1----:R-:W-:-:S02]  /*28b0*/  LOP3.LUT P3, RZ, R6, 0x1, RZ, 0xc0, !PT ;  /* 0x0000000106ff7812 */ /* 0x002fc4000786c0ff */
[----:B------:R-:W-:-:S04]  /*28c0*/  SEL R5, RZ, 0x1, P1 ;  /* 0x00000001ff057807 */ /* 0x000fc80000800000 */
[----:B------:R-:W-:Y:S02]  /*28d0*/  LOP3.LUT R10, R10, R5, RZ, 0x3c, !PT ;  /* 0x000000050a0a7212 */ /* 0x000fe400078e3cff */
[----:B--2---:R-:W-:-:S04]  /*28e0*/  SEL R0, RZ, 0x1, P0 ;  /* 0x00000001ff007807 */ /* 0x004fc80000000000 */
[----:B------:R-:W-:Y:S01]  /*28f0*/  LOP3.LUT R9, R9, R0, RZ, 0x3c, !PT ;  /* 0x0000000009097212 */ /* 0x000fe200078e3cff */
[----:B------:R-:W-:Y:S06]  /*2900*/  @P3 BRA `(.L_x_44) ;  /* 0xfffffffc002c3947 */ /* 0x000fec000383ffff */
[----:B------:R-:W-:Y:S01]  /*2910*/  ULEA UR5, UR6, UR37, 0x3 ;  /* 0x0000002506057291 */ /* 0x000fe2000f8e18ff */
[----:B------:R-:W-:-:S08]  /*2920*/  SHF.L.U32 R3, R12, 0x1f, RZ ;  /* 0x0000001f0c037819 */ /* 0x000fd000000006ff */
[----:B------:R-:W1:Y:S02]  /*2930*/  SYNCS.PHASECHK.TRANS64 P0, [UR5+0xa0], R3 ;  /* 0x0000a003ff0075a7 */ /* 0x000e640008001005 */
[----:B-1----:R-:W-:Y:S05]  /*2940*/  @P0 BRA `(.L_x_45) ;  /* 0x0000000000080947 */ /* 0x002fea0003800000 */
[----:B------:R-:W1:Y:S02]  /*2950*/  SYNCS.PHASECHK.TRANS64.TRYWAIT P0, [UR5+0xa0], R3 ;  /* 0x0000a003ff0075a7 */ /* 0x000e640008001105 */
[----:B-1----:R-:W-:Y:S05]  /*2960*/  @!P0 BRA `(.L_x_46) ;  /* 0x0000006800a08947 */ /* 0x002fea0003800000 */
.L_x_45:
[----:B------:R-:W-:-:S04]  /*2970*/  UIADD3 UR4, UPT, UPT, UR6, 0x1, URZ ;  /* 0x0000000106047890 */ /* 0x000fc8000fffe0ff */
[----:B------:R-:W-:-:S04]  /*2980*/  UISETP.NE.AND UP0, UPT, UR4, 0x2, UPT ;  /* 0x000000020400788c */ /* 0x000fc8000bf05270 */
[----:B------:R-:W-:Y:S02]  /*2990*/  USEL UR7, URZ, 0x1, UP0 ;  /* 0x00000001ff077887 */ /* 0x000fe40008000000 */
[----:B------:R-:W-:-:S04]  /*29a0*/  USEL UR4, UR4, URZ, UP0 ;  /* 0x000000ff04047287 */ /* 0x000fc80008000000 */
[----:B------:R-:W-:Y:S01]  /*29b0*/  ULEA UR4, UR4, UR37, 0x3 ;  /* 0x0000002504047291 */ /* 0x000fe2000f8e18ff */
[----:B-1----:R-:W-:-:S04]  /*29c0*/  LOP3.LUT R3, R12, UR7, RZ, 0x3c, !PT ;  /* 0x000000070c037c12 */ /* 0x002fc8000f8e3cff */
[----:B------:R-:W-:-:S04]  /*29d0*/  SHF.L.U32 R0, R3, 0x1f, RZ ;  /* 0x0000001f03007819 */ /* 0x000fc800000006ff */
[----:B------:R-:W1:Y:S02]  /*29e0*/  SYNCS.PHASECHK.TRANS64 P0, [UR4+0xa0], R0 ;  /* 0x0000a000ff0075a7 */ /* 0x000e640008001004 */
[----:B-1----:R-:W-:Y:S05]  /*29f0*/  @P0 EXIT ;  /* 0x000000000000094d */ /* 0x002fea0003800000 */
[----:B------:R-:W-:Y:S02]  /*2a00*/  SHF.L.U32 R3, R3, 0x1f, RZ ;  /* 0x0000001f03037819 */ /* 0x000fe400000006ff */
[----:B------:R-:W-:-:S07]  /*2a10*/  MOV R0, UR4 ;  /* 0x0000000400007c02 */ /* 0x000fce0008000f00 */
.L_x_47:
[----:B-1----:R1:W2:Y:S02]  /*2a20*/  SYNCS.PHASECHK.TRANS64.TRYWAIT P0, [R0+URZ+0xa0], R3 ;  /* 0x0000a003000075a7 */ /* 0x0022a400080011ff */
[----:B--2---:R-:W-:Y:S05]  /*2a30*/  @!P0 NANOSLEEP.SYNCS 0x989680 ;  /* 0x009896800000895d */ /* 0x004fea0003900000 */
[----:B------:R-:W2:Y:S02]  /*2a40*/  @!P0 SYNCS.PHASECHK.TRANS64 P0, [R0+URZ+0xa0], R3 ;  /* 0x0000a003000085a7 */ /* 0x000ea400080010ff */
[----:B--2---:R-:W-:Y:S05]  /*2a50*/  @P0 EXIT ;  /* 0x000000000000094d */ /* 0x004fea0003800000 */
[----:B------:R-:W-:Y:S05]  /*2a60*/  BRA `(.L_x_47) ;  /* 0xfffffffc00ec7947 */ /* 0x000fea000383ffff */
.L_x_40:
[----:B------:R-:W-:-:S09]  /*2a70*/  UISETP.NE.AND UP1, UPT, UR8, URZ, UPT ;  /* 0x000000ff0800728c */ /* 0x000fd2000bf25270 */
[----:B------:R-:W-:Y:S05]  /*2a80*/  BRA.U UP1, `(.L_x_48) ;  /* 0x0000000d01cc7547 */ /* 0x000fea000b800000 */
[----:B------:R-:W-:Y:S01]  /*2a90*/  UMOV UR4, 0x40 ;  /* 0x0000004000047882 */ /* 0x000fe20000000000 */
[----:B------:R-:W-:Y:S01]  /*2aa0*/  NOP ;  /* 0x0000000000007918 */ /* 0x000fe20000000000 */
[----:B------:R-:W-:Y:S01]  /*2ab0*/  ULEA UR4, UR37, UR4, 0x18 ;  /* 0x0000000425047291 */ /* 0x000fe2000f8ec0ff */
[----:B------:R-:W-:Y:S02]  /*2ac0*/  UMOV UR5, 0x400 ;  /* 0x0000040000057882 */ /* 0x000fe40000000000 */
[----:B------:R-:W-:-:S06]  /*2ad0*/  ULEA UR37, UR37, UR5, 0x18 ;  /* 0x0000000525257291 */ /* 0x000fcc000f8ec0ff */
[----:B------:R-:W1:Y:S02]  /*2ae0*/  LDS.U8 R0, [UR4+0x1c] ;  /* 0x00001c04ff007984 */ /* 0x000e640008000000 */
[----:B-1----:R-:W-:-:S13]  /*2af0*/  ISETP.NE.AND P0, PT, R0, RZ, PT ;  /* 0x000000ff0000720c */ /* 0x002fda0003f05270 */
[----:B------:R-:W-:Y:S05]  /*2b00*/  @P0 BRA `(.L_x_49) ;  /* 0x0000000000580947 */ /* 0x000fea0003800000 */
[----:B------:R-:W-:-:S13]  /*2b10*/  ELECT P0, URZ, PT ;  /* 0x0000000000ff782f */ /* 0x000fda0003800000 */
[----:B------:R-:W-:Y:S05]  /*2b20*/  @!P0 BRA `(.L_x_50) ;  /* 0x0000000000608947 */ /* 0x000fea0003800000 */
[----:B------:R-:W-:Y:S01]  /*2b30*/  UMOV UR5, 0x10 ;  /* 0x0000001000057882 */ /* 0x000fe20000000000 */
[----:B------:R-:W-:Y:S01]  /*2b40*/  HFMA2 R0, -RZ, RZ, 0, 5.9604644775390625e-08 ;  /* 0x00000001ff007431 */ /* 0x000fe200000001ff */
[----:B------:R-:W-:-:S03]  /*2b50*/  MOV R2, 0xffff ;  /* 0x0000ffff00027802 */ /* 0x000fc60000000f00 */
[----:B------:R-:W-:Y:S04]  /*2b60*/  DEPBAR.LE SB1, 0x36 ;  /* 0x00009d800000791a */ /* 0x000fe80000000000 */
[----:B------:R-:W1:Y:S02]  /*2b70*/  UTCATOMSWS.FIND_AND_SET.ALIGN UP0, UR5, UR5 ;  /* 0x00000005000575e3 */ /* 0x000e640008000800 */
[----:B-1----:R-:W-:Y:S01]  /*2b80*/  MOV R3, UR5 ;  /* 0x0000000500037c02 */ /* 0x002fe20008000f00 */
[----:B------:R-:W-:Y:S06]  /*2b90*/  BRA.U UP0, `(.L_x_51) ;  /* 0x0000000100187547 */ /* 0x000fec000b800000 */
.L_x_52:
[----:B------:R-:W-:Y:S05]  /*2ba0*/  NANOSLEEP 0x64 ;  /* 0x000000640000795d */ /* 0x000fea0003800000 */
[----:B------:R-:W-:-:S05]  /*2bb0*/  UMOV UR5, 0x10 ;  /* 0x0000001000057882 */ /* 0x000fca0000000000 */
[----:B------:R-:W-:Y:S04]  /*2bc0*/  DEPBAR.LE SB1, 0x36 ;  /* 0x00009d800000791a */ /* 0x000fe80000000000 */
[----:B------:R-:W1:Y:S02]  /*2bd0*/  UTCATOMSWS.FIND_AND_SET.ALIGN UP0, UR5, UR5 ;  /* 0x00000005000575e3 */ /* 0x000e640008000800 */
[----:B-1----:R-:W-:Y:S01]  /*2be0*/  MOV R3, UR5 ;  /* 0x0000000500037c02 */ /* 0x002fe20008000f00 */
[----:B------:R-:W-:Y:S05]  /*2bf0*/  BRA.U !UP0, `(.L_x_52) ;  /* 0xfffffffd08e87547 */ /* 0x000fea000b83ffff */
.L_x_51:
[-C--:B------:R-:W-:Y:S02]  /*2c00*/  SHF.L.U32 R2, R2, R3.reuse, RZ ;  /* 0x0000000302027219 */ /* 0x080fe400000006ff */
[----:B------:R-:W-:Y:S01]  /*2c10*/  SHF.L.U32 R0, R0, R3, RZ ;  /* 0x0000000300007219 */ /* 0x000fe200000006ff */
[----:B------:R-:W-:Y:S02]  /*2c20*/  IMAD.SHL.U32 R3, R3, 0x20, RZ ;  /* 0x0000002003037824 */ /* 0x000fe400078e00ff */
[----:B------:R1:W-:Y:S04]  /*2c30*/  ATOMS.OR RZ, [UR4+0x14], R2 ;  /* 0x00001402ffff798c */ /* 0x0003e8000b000004 */
[----:B------:R1:W-:Y:S04]  /*2c40*/  ATOMS.OR RZ, [UR4+0x18], R0 ;  /* 0x00001800ffff798c */ /* 0x0003e8000b000004 */
[----:B------:R1:W-:Y:S01]  /*2c50*/  STS [UR37+0x140], R3 ;  /* 0x00014003ff007988 */ /* 0x0003e20008000825 */
[----:B------:R-:W-:Y:S05]  /*2c60*/  BRA `(.L_x_50) ;  /* 0x0000000000107947 */ /* 0x000fea0003800000 */
.L_x_49:
[----:B------:R-:W-:Y:S02]  /*2c70*/  MOV R0, 0xffffffff ;  /* 0xffffffff00007802 */ /* 0x000fe40000000f00 */
[----:B------:R-:W-:-:S03]  /*2c80*/  MOV R2, 0x2cb0 ;  /* 0x00002cb000027802 */ /* 0x000fc60000000f00 */
[----:B------:R1:W-:Y:S04]  /*2c90*/  STS [UR37+0x140], R0 ;  /* 0x00014000ff007988 */ /* 0x0003e80008000825 */
[----:B-1-3-5:R-:W-:Y:S05]  /*2ca0*/  CALL.REL.NOINC `($__internal_1_$__cuda_sm10x_tcgen05_guardrail_trap_phase_invalid_during_alloc) ;  /* 0x0000006c00e47944 */ /* 0x02afea0003c00000 */
.L_x_50:
[----:B------:R-:W-:Y:S05]  /*2cb0*/  WARPSYNC.ALL ;  /* 0x0000000000007948 */ /* 0x000fea0003800000 */
[----:B------:R-:W2:Y:S01]  /*2cc0*/  S2UR UR5, SR_CgaCtaId ;  /* 0x00000000000579c3 */ /* 0x000ea20000008800 */
[----:B------:R-:W-:Y:S01]  /*2cd0*/  UMOV UR4, 0x400 ;  /* 0x0000040000047882 */ /* 0x000fe20000000000 */
[----:B------:R-:W-:-:S06]  /*2ce0*/  NOP ;  /* 0x0000000000007918 */ /* 0x000fcc0000000000 */
[----:B------:R-:W-:Y:S06]  /*2cf0*/  BAR.ARV 0x6, 0xa0 ;  /* 0x0182800000007b1d */ /* 0x000fec0000002000 */
[----:B------:R-:W4:Y:S01]  /*2d00*/  LDCU UR7, c[0x0][0x38c] ;  /* 0x00007180ff0777ac */ /* 0x000f220008000800 */
[----:B------:R-:W-:Y:S01]  /*2d10*/  IMAD.MOV.U32 R11, RZ, RZ, 0x1 ;  /* 0x00000001ff0b7424 */ /* 0x000fe200078e00ff */
[----:B------:R-:W-:Y:S01]  /*2d20*/  CS2R R8, SRZ ;  /* 0x0000000000087805 */ /* 0x000fe2000001ff00 */
[----:B------:R-:W-:Y:S01]  /*2d30*/  IMAD.MOV.U32 R10, RZ, RZ, RZ ;  /* 0x000000ffff0a7224 */ /* 0x000fe200078e00ff */
[----:B------:R-:W3:Y:S01]  /*2d40*/  LDCU UR6, c[0x0][0x38c] ;  /* 0x00007180ff0677ac */ /* 0x000ee20008000800 */
[----:B------:R-:W-:Y:S01]  /*2d50*/  UMOV UR15, URZ ;  /* 0x000000ff000f7c82 */ /* 0x000fe20008000000 */
[----:B------:R-:W-:Y:S01]  /*2d60*/  UMOV UR14, URZ ;  /* 0x000000ff000e7c82 */ /* 0x000fe20008000000 */
[----:B--2---:R-:W-:Y:S01]  /*2d70*/  ULEA UR5, UR5, UR4, 0x18 ;  /* 0x0000000405057291 */ /* 0x004fe2000f8ec0ff */
[----:B------:R-:W-:Y:S01]  /*2d80*/  UMOV UR24, 0x0 ;  /* 0x0000000000187882 */ /* 0x000fe20000000000 */
[----:B------:R-:W-:-:S02]  /*2d90*/  UMOV UR25, 0x44004a0 ;  /* 0x044004a000197882 */ /* 0x000fc40000000000 */
[----:B------:R-:W-:Y:S02]  /*2da0*/  UIADD3 UR10, UPT, UPT, UR5, 0x6400, URZ ;  /* 0x00006400050a7890 */ /* 0x000fe4000fffe0ff */
[----:B------:R-:W-:Y:S02]  /*2db0*/  UIADD3 UR11, UPT, UPT, UR5, 0xe400, URZ ;  /* 0x0000e400050b7890 */ /* 0x000fe4000fffe0ff */
[----:B----4-:R-:W-:Y:S01]  /*2dc0*/  UIADD3 UR7, UPT, UPT, UR7, 0x7f, URZ ;  /* 0x0000007f07077890 */ /* 0x010fe2000fffe0ff */
[----:B-1----:R-:W1:Y:S01]  /*2dd0*/  LDS R0, [UR5+0x140] ;  /* 0x00014005ff007984 */ /* 0x002e620008000800 */
[----:B------:R-:W-:Y:S02]  /*2de0*/  USHF.R.U32.HI UR10, URZ, 0x4, UR10 ;  /* 0x00000004ff0a7899 */ /* 0x000fe4000801160a */
[----:B------:R-:W-:Y:S02]  /*2df0*/  USHF.R.S32.HI UR4, URZ, 0x1f, UR7 ;  /* 0x0000001fff047899 */ /* 0x000fe40008011407 */
[----:B------:R-:W-:-:S02]  /*2e00*/  USHF.R.U32.HI UR11, URZ, 0x4, UR11 ;  /* 0x00000004ff0b7899 */ /* 0x000fc4000801160b */
[----:B------:R-:W-:Y:S02]  /*2e10*/  ULEA.HI UR4, UR4, UR7, URZ, 0x7 ;  /* 0x0000000704047291 */ /* 0x000fe4000f8f38ff */
[----:B------:R-:W-:Y:S02]  /*2e20*/  ULOP3.LUT UR10, UR10, 0x3fff, URZ, 0xc0, !UPT ;  /* 0x00003fff0a0a7892 */ /* 0x000fe4000f8ec0ff */
[----:B------:R-:W-:Y:S02]  /*2e30*/  USHF.R.S32.HI UR4, URZ, 0x7, UR4 ;  /* 0x00000007ff047899 */ /* 0x000fe40008011404 */
[----:B------:R-:W-:Y:S02]  /*2e40*/  ULOP3.LUT UR11, UR11, 0x3fff, URZ, 0xc0, !UPT ;  /* 0x00003fff0b0b7892 */ /* 0x000fe4000f8ec0ff */
[----:B------:R-:W-:Y:S01]  /*2e50*/  UISETP.LT.AND UP0, UPT, UR4, 0x1, UPT ;  /* 0x000000010400788c */ /* 0x000fe2000bf01270 */
[----:B------:R-:W-:Y:S01]  /*2e60*/  UMOV UR22, 0x0 ;  /* 0x0000000000167882 */ /* 0x000fe20000000000 */
[----:B------:R-:W-:-:S02]  /*2e70*/  UMOV UR23, 0x44004a0 ;  /* 0x044004a000177882 */ /* 0x000fc40000000000 */
[----:B------:R-:W-:Y:S02]  /*2e80*/  USEL UR9, UR4, 0x1, !UP0 ;  /* 0x0000000104097887 */ /* 0x000fe4000c000000 */
[----:B------:R-:W-:Y:S02]  /*2e90*/  ULOP3.LUT UR10, UR10, 0x10000, URZ, 0xfc, !UPT ;  /* 0x000100000a0a7892 */ /* 0x000fe4000f8efcff */
[----:B------:R-:W-:Y:S02]  /*2ea0*/  ULOP3.LUT UR11, UR11, 0x10000, URZ, 0xfc, !UPT ;  /* 0x000100000b0b7892 */ /* 0x000fe4000f8efcff */
[----:B------:R-:W-:Y:S02]  /*2eb0*/  UIADD3 UR9, UPT, UPT, -UR9, URZ, URZ ;  /* 0x000000ff09097290 */ /* 0x000fe4000fffe1ff */
[----:B---3--:R-:W-:Y:S01]  /*2ec0*/  UISETP.GE.AND UP3, UPT, UR6, 0x1, UPT ;  /* 0x000000010600788c */ /* 0x008fe2000bf66270 */
[----:B------:R-:W-:Y:S01]  /*2ed0*/  UMOV UR20, 0x0 ;  /* 0x0000000000147882 */ /* 0x000fe20000000000 */
[----:B------:R-:W-:Y:S01]  /*2ee0*/  UMOV UR21, 0x44004a0 ;  /* 0x044004a000157882 */ /* 0x000fe20000000000 */
[----:B------:R-:W-:Y:S01]  /*2ef0*/  UMOV UR18, 0x0 ;  /* 0x0000000000127882 */ /* 0x000fe20000000000 */
[----:B------:R-:W-:Y:S01]  /*2f00*/  UMOV UR19, 0x44004a0 ;  /* 0x044004a000137882 */ /* 0x000fe20000000000 */
[----:B-1----:R-:W-:-:S15]  /*2f10*/  R2UR UR16, R0 ;  /* 0x00000000001072ca */ /* 0x002fde00000e0000 */
.L_x_59:
[----:B------:R-:W-:Y:S02]  /*2f20*/  LEA R0, R10, UR5, 0x3 ;  /* 0x000000050a007c11 */ /* 0x000fe4000f8e18ff */
[----:B------:R-:W-:Y:S02]  /*2f30*/  SHF.L.U32 R5, R9, 0x1f, RZ ;  /* 0x0000001f09057819 */ /* 0x000fe400000006ff */
[----:B------:R-:W-:Y:S01]  /*2f40*/  PLOP3.LUT P0, PT, PT, PT, UP3, 0x80, 0x8 ;  /* 0x000000000008781c */ /* 0x000fe20003f0f038 */
[----:B------:R-:W-:Y:S01]  /*2f50*/  VIADD R3, R0, 0xa0 ;  /* 0x000000a000037836 */ /* 0x000fe20000000000 */
[----:B-1----:R-:W1:Y:S02]  /*2f60*/  SYNCS.PHASECHK.TRANS64.TRYWAIT P1, [R0+URZ+0x90], R5 ;  /* 0x00009005000075a7 */ /* 0x002e6400080211ff */
[----:B-1-3--:R-:W-:Y:S09]  /*2f70*/  @!P1 BRA `(.L_x_53) ;  /* 0x0000006400349947 */ /* 0x00aff20003800000 */
.L_x_140:
[----:B------:R-:W-:Y:S01]  /*2f80*/  LEA R4, R10, UR5, 0x4 ;  /* 0x000000050a047c11 */ /* 0x000fe2000f8e20ff */
[----:B------:R-:W-:Y:S01]  /*2f90*/  @UP3 ULEA UR6, UR14, UR5, 0x3 ;  /* 0x000000050e063291 */ /* 0x000fe2000f8e18ff */
[----:B------:R-:W-:Y:S01]  /*2fa0*/  PLOP3.LUT P2, PT, PT, PT, PT, 0x80, 0x8 ;  /* 0x000000000008781c */ /* 0x000fe20003f4f070 */
[----:B------:R-:W-:Y:S01]  /*2fb0*/  ULEA UR7, UR15, UR5, 0x3 ;  /* 0x000000050f077291 */ /* 0x000fe2000f8e18ff */
[----:B------:R-:W-:Y:S02]  /*2fc0*/  PRMT R3, RZ, 0x654, R3 ;  /* 0x00000654ff037816 */ /* 0x000fe40000000003 */
[----:B-1----:R-:W1:Y:S01]  /*2fd0*/  LDS.128 R4, [R4+0x120] ;  /* 0x0001200004047984 */ /* 0x002e620000000c00 */
[----:B------:R-:W-:Y:S02]  /*2fe0*/  @P0 SHF.L.U32 R2, R8, 0x1f, RZ ;  /* 0x0000001f08020819 */ /* 0x000fe400000006ff */
[----:B------:R-:W-:Y:S01]  /*2ff0*/  SHF.L.U32 R0, R11, 0x1f, RZ ;  /* 0x0000001f0b007819 */ /* 0x000fe200000006ff */
[----:B------:R-:W-:Y:S01]  /*3000*/  @!PT LDS RZ, [RZ] ;  /* 0x00000000fffff984 */ /* 0x000fe20000000800 */
[----:B------:R-:W-:Y:S01]  /*3010*/  @!PT LDS RZ, [RZ] ;  /* 0x00000000fffff984 */ /* 0x000fe20000000800 */
[----:B------:R-:W-:Y:S01]  /*3020*/  @!PT LDS RZ, [RZ] ;  /* 0x00000000fffff984 */ /* 0x000fe20000000800 */
[----:B------:R-:W-:Y:S01]  /*3030*/  @!PT LDS RZ, [RZ] ;  /* 0x00000000fffff984 */ /* 0x000fe20000000800 */
[----:B------:R2:W-:Y:S06]  /*3040*/  MEMBAR.ALL.CTA ;  /* 0x0000000000007992 */ /* 0x0005ec0000008000 */
[----:B--2---:R-:W2:Y:S02]  /*3050*/  FENCE.VIEW.ASYNC.S ;  /* 0x00000000000073c6 */ /* 0x004ea40000000000 */
[----:B--2---:R2:W-:Y:S01]  /*3060*/  SYNCS.ARRIVE.TRANS64.RED.A1T0 RZ, [R3+URZ], RZ ;  /* 0x000000ff03ff79a7 */ /* 0x0045e200081004ff */
[----:B------:R2:W3:Y:S01]  /*3070*/  @P0 SYNCS.PHASECHK.TRANS64.TRYWAIT P2, [UR6], R2 ;  /* 0x00000002ff0005a7 */ /* 0x0004e20008041106 */
[----:B------:R-:W-:Y:S01]  /*3080*/  ULEA.HI UR6, UR15, UR15, URZ, 0x1 ;  /* 0x0000000f0f067291 */ /* 0x000fe2000f8f08ff */
[----:B-1----:R-:W-:-:S03]  /*3090*/  LOP3.LUT P1, RZ, R6, 0x1, RZ, 0xc0, !PT ;  /* 0x0000000106ff7812 */ /* 0x002fc6000782c0ff */
[----:B------:R-:W-:Y:S02]  /*30a0*/  USHF.L.U32 UR8, UR6, 0x7, URZ ;  /* 0x0000000706087899 */ /* 0x000fe400080006ff */
[----:B------:R-:W-:Y:S02]  /*30b0*/  ULOP3.LUT UR6, UR6, 0xffe, URZ, 0xc0, !UPT ;  /* 0x00000ffe06067892 */ /* 0x000fe4000f8ec0ff */
[----:B------:R-:W-:Y:S02]  /*30c0*/  ULOP3.LUT UR8, UR8, 0xffffff00, URZ, 0xc0, !UPT ;  /* 0xffffff0008087892 */ /* 0x000fe4000f8ec0ff */
[----:B------:R-:W-:Y:S02]  /*30d0*/  UIADD3 UR6, UPT, UPT, -UR6, UR15, URZ ;  /* 0x0000000f06067290 */ /* 0x000fe4000fffe1ff */
[----:B------:R-:W-:Y:S01]  /*30e0*/  UIADD3 UR8, UPT, UPT, UR16, UR8, URZ ;  /* 0x0000000810087290 */ /* 0x000fe2000fffe0ff */
[----:B------:R-:W1:Y:S03]  /*30f0*/  SYNCS.PHASECHK.TRANS64.TRYWAIT P0, [UR7+0xd0], R0 ;  /* 0x0000d000ff0075a7 */ /* 0x000e660008001107 */
[----:B------:R-:W-:Y:S01]  /*3100*/  ULEA UR8, UR6, UR8, 0x14 ;  /* 0x0000000806087291 */ /* 0x000fe2000f8ea0ff */
[----:B-123--:R-:W-:Y:S11]  /*3110*/  @!P0 BRA `(.L_x_54) ;  /* 0x0000006000e08947 */ /* 0x00eff60003800000 */
.L_x_142:
[----:B------:R-:W-:Y:S01]  /*3120*/  IADD3 R10, PT, PT, R10, 0x1, RZ ;  /* 0x000000010a0a7810 */ /* 0x000fe20007ffe0ff */
[----:B------:R-:W-:Y:S06]  /*3130*/  BRA.U !UP3, `(.L_x_55) ;  /* 0x000000010bc07547 */ /* 0x000fec000b800000 */
[----:B------:R-:W-:Y:S01]  /*3140*/  UPLOP3.LUT UP4, UPT, UPT, UPT, UPT, 0x40, 0x4 ;  /* 0x000000000004789c */ /* 0x000fe20003f8e870 */
[----:B------:R-:W-:Y:S01]  /*3150*/  UMOV UR13, UR9 ;  /* 0x00000009000d7c82 */ /* 0x000fe20008000000 */
[----:B------:R-:W-:Y:S01]  /*3160*/  UMOV UR12, UR4 ;  /* 0x00000004000c7c82 */ /* 0x000fe20008000000 */
[----:B------:R-:W-:-:S08]  /*3170*/  UMOV UR17, UR14 ;  /* 0x0000000e00117c82 */ /* 0x000fd00008000000 */
.L_x_58:
[----:B------:R-:W-:Y:S02]  /*3180*/  UIADD3 UR13, UPT, UPT, UR13, 0x1, URZ ;  /* 0x000000010d0d7890 */ /* 0x000fe4000fffe0ff */
[----:B--2---:R-:W-:Y:S02]  /*3190*/  ULEA UR6, UR17, UR5, 0x3 ;  /* 0x0000000511067291 */ /* 0x004fe4000f8e18ff */
[----:B------:R-:W-:Y:S01]  /*31a0*/  UISETP.NE.AND UP0, UPT, UR13, URZ, UPT ;  /* 0x000000ff0d00728c */ /* 0x000fe2000bf05270 */
[----:B---3--:R-:W-:Y:S10]  /*31b0*/  @P2 BRA `(.L_x_56) ;  /* 0x00000000000c2947 */ /* 0x008ff40003800000 */
[----:B-1----:R-:W-:Y:S04]  /*31c0*/  SHF.L.U32 R3, R8, 0x1f, RZ ;  /* 0x0000001f08037819 */ /* 0x002fe800000006ff */
[----:B------:R-:W1:Y:S02]  /*31d0*/  SYNCS.PHASECHK.TRANS64.TRYWAIT P0, [UR6], R3 ;  /* 0x00000003ff0075a7 */ /* 0x000e640008001106 */
[----:B-1----:R-:W-:Y:S05]  /*31e0*/  @!P0 BRA `(.L_x_57) ;  /* 0x0000006000c48947 */ /* 0x002fea0003800000 */
.L_x_56:
[----:B------:R-:W-:Y:S01]  /*31f0*/  UISETP.NE.AND UP1, UPT, UR12, 0x1, UPT ;  /* 0x000000010c00788c */ /* 0x000fe2000bf25270 */
[----:B------:R-:W-:Y:S01]  /*3200*/  PLOP3.LUT P2, PT, PT, PT, PT, 0x80, 0x8 ;  /* 0x000000000008781c */ /* 0x000fe20003f4f070 */
[----:B------:R-:W-:Y:S02]  /*3210*/  UIADD3 UR14, UPT, UPT, UR17, 0x1, URZ ;  /* 0x00000001110e7890 */ /* 0x000fe4000fffe0ff */
[----:B------:R-:W-:Y:S02]  /*3220*/  ULEA UR28, UR17, UR11, 0xb ;  /* 0x0000000b111c7291 */ /* 0x000fe4000f8e58ff */
[----:B------:R-:W-:Y:S01]  /*3230*/  UISETP.NE.AND UP2, UPT, UR14, 0x4, UPT ;  /* 0x000000040e00788c */ /* 0x000fe2000bf45270 */
[----:B------:R-:W-:Y:S01]  /*3240*/  PLOP3.LUT P0, PT, PT, PT, UP1, 0x80, 0x8 ;  /* 0x000000000008781c */ /* 0x000fe20003f0f018 */
[----:B------:R-:W-:Y:S02]  /*3250*/  UIADD3 UR40, UPT, UPT, UR28, 0x2, URZ ;  /* 0x000000021c287890 */ /* 0x000fe4000fffe0ff */
[----:B------:R-:W-:Y:S02]  /*3260*/  USEL UR27, URZ, 0x1, UP2 ;  /* 0x00000001ff1b7887 */ /* 0x000fe40009000000 */
[----:B------:R-:W-:Y:S02]  /*3270*/  USEL UR14, UR14, URZ, UP2 ;  /* 0x000000ff0e0e7287 */ /* 0x000fe40009000000 */
[----:B------:R-:W-:Y:S02]  /*3280*/  UIADD3 UR36, UPT, UPT, UR28, 0x4, URZ ;  /* 0x000000041c247890 */ /* 0x000fe4000fffe0ff */
[----:B------:R-:W-:Y:S01]  /*3290*/  @UP1 ULEA UR26, UR14, UR5, 0x3 ;  /* 0x000000050e1a1291 */ /* 0x000fe2000f8e18ff */
[----:B------:R-:W-:Y:S01]  /*32a0*/  LOP3.LUT R8, R8, UR27, RZ, 0x3c, !PT ;  /* 0x0000001b08087c12 */ /* 0x000fe2000f8e3cff */
[----:B------:R-:W-:Y:S02]  /*32b0*/  UIADD3 UR32, UPT, UPT, UR28, 0x6, URZ ;  /* 0x000000061c207890 */ /* 0x000fe4000fffe0ff */
[----:B------:R-:W-:Y:S01]  /*32c0*/  UIADD3 UR6, UPT, UPT, UR6, 0x20, URZ ;  /* 0x0000002006067890 */ /* 0x000fe2000fffe0ff */
[----:B-1----:R-:W-:Y:S01]  /*32d0*/  @P0 SHF.L.U32 R0, R8, 0x1f, RZ ;  /* 0x0000001f08000819 */ /* 0x002fe200000006ff */
[----:B------:R-:W-:Y:S01]  /*32e0*/  UIADD3 UR12, UPT, UPT, UR12, -0x1, URZ ;  /* 0xffffffff0c0c7890 */ /* 0x000fe2000fffe0ff */
[----:B------:R-:W-:Y:S02]  /*32f0*/  UMOV UR29, 0x40004040 ;  /* 0x40004040001d7882 */ /* 0x000fe40000000000 */
[----:B------:R2:W3:Y:S01]  /*3300*/  @P0 SYNCS.PHASECHK.TRANS64.TRYWAIT P2, [UR26], R0 ;  /* 0x00000000ff0005a7 */ /* 0x0004e2000804111a */
[----:B------:R-:W-:Y:S01]  /*3310*/  ULEA UR26, UR17, UR10, 0x9 ;  /* 0x0000000a111a7291 */ /* 0x000fe2000f8e48ff */
[----:B------:R-:W-:Y:S01]  /*3320*/  UMOV UR27, 0x40004040 ;  /* 0x40004040001b7882 */ /* 0x000fe20000000000 */
[----:B------:R-:W-:Y:S02]  /*3330*/  UMOV UR41, 0x40004040 ;  /* 0x4000404000297882 */ /* 0x000fe40000000000 */
[----:B------:R-:W-:Y:S02]  /*3340*/  UIADD3 UR38, UPT, UPT, UR26, 0x2, URZ ;  /* 0x000000021a267890 */ /* 0x000fe4000fffe0ff */
[----:B------:R-:W-:Y:S02]  /*3350*/  UIADD3 UR34, UPT, UPT, UR26, 0x4, URZ ;  /* 0x000000041a227890 */ /* 0x000fe4000fffe0ff */
[----:B------:R-:W-:Y:S01]  /*3360*/  UIADD3 UR30, UPT, UPT, UR26, 0x6, URZ ;  /* 0x000000061a1e7890 */ /* 0x000fe2000fffe0ff */
[----:B------:R2:W-:Y:S01]  /*3370*/  UTCIMMA gdesc[UR26], gdesc[UR28], tmem[UR8], tmem[UR24], idesc[UR25], UP4 ;  /* 0x00ff181c1a0075ea */ /* 0x0005e2000a000108 */
[----:B------:R-:W-:Y:S01]  /*3380*/  UPLOP3.LUT UP4, UPT, UPT, UPT, UPT, 0x80, 0x8 ;  /* 0x000000000008789c */ /* 0x000fe20003f8f070 */
[----:B------:R-:W-:Y:S01]  /*3390*/  UMOV UR39, 0x40004040 ;  /* 0x4000404000277882 */ /* 0x000fe20000000000 */
[----:B------:R-:W-:Y:S01]  /*33a0*/  UMOV UR37, 0x40004040 ;  /* 0x4000404000257882 */ /* 0x000fe20000000000 */
[----:B------:R2:W-:Y:S01]  /*33b0*/  UTCIMMA gdesc[UR38], gdesc[UR40], tmem[UR8], tmem[UR22], idesc[UR23], UPT ;  /* 0x00ff1628260075ea */ /* 0x0005e2000b800108 */
[----:B------:R-:W-:Y:S01]  /*33c0*/  UMOV UR35, 0x40004040 ;  /* 0x4000404000237882 */ /* 0x000fe20000000000 */
[----:B------:R-:W-:Y:S01]  /*33d0*/  UMOV UR33, 0x40004040 ;  /* 0x4000404000217882 */ /* 0x000fe20000000000 */
[----:B------:R-:W-:Y:S01]  /*33e0*/  UMOV UR31, 0x40004040 ;  /* 0x40004040001f7882 */ /* 0x000fe20000000000 */
[----:B------:R2:W-:Y:S01]  /*33f0*/  UTCIMMA gdesc[UR34], gdesc[UR36], tmem[UR8], tmem[UR20], idesc[UR21], UPT ;  /* 0x00ff1424220075ea */ /* 0x0005e2000b800108 */
[----:B------:R2:W-:Y:S01]  /*3400*/  UTCIMMA gdesc[UR30], gdesc[UR32], tmem[UR8], tmem[UR18], idesc[UR19], UPT ;  /* 0x00ff12201e0075ea */ /* 0x0005e2000b800108 */
[----:B------:R2:W-:Y:S01]  /*3410*/  UTCBAR [UR6], URZ ;  /* 0x000000ff060073e9 */ /* 0x0005e200080000ff */
[----:B------:R-:W-:Y:S01]  /*3420*/  UMOV UR17, UR14 ;  /* 0x0000000e00117c82 */ /* 0x000fe20008000000 */
[----:B------:R-:W-:Y:S05]  /*3430*/  BRA.U UP0, `(.L_x_58) ;  /* 0xfffffffd00507547 */ /* 0x000fea000b83ffff */
.L_x_55:
[----:B------:R-:W-:Y:S01]  /*3440*/  UIADD3 UR15, UPT, UPT, UR15, 0x1, URZ ;  /* 0x000000010f0f7890 */ /* 0x000fe2000fffe0ff */
[C---:B------:R-:W-:Y:S01]  /*3450*/  ISETP.NE.AND P0, PT, R10.reuse, 0x2, PT ;  /* 0x000000020a00780c */ /* 0x040fe20003f05270 */
[----:B------:R-:W-:Y:S02]  /*3460*/  UIADD3 UR7, UPT, UPT, UR7, 0xb0, URZ ;  /* 0x000000b007077890 */ /* 0x000fe4000fffe0ff */
[----:B------:R-:W-:Y:S01]  /*3470*/  UISETP.NE.AND UP0, UPT, UR15, 0x4, UPT ;  /* 0x000000040f00788c */ /* 0x000fe2000bf05270 */
[----:B-12---:R-:W-:Y:S02]  /*3480*/  SEL R0, RZ, 0x1, P0 ;  /* 0x00000001ff007807 */ /* 0x006fe40000000000 */
[----:B------:R-:W-:Y:S01]  /*3490*/  SEL R10, R10, RZ, P0 ;  /* 0x000000ff0a0a7207 */ /* 0x000fe20000000000 */
[----:B------:R-:W-:Y:S01]  /*34a0*/  USEL UR6, URZ, 0x1, UP0 ;  /* 0x00000001ff067887 */ /* 0x000fe20008000000 */
[----:B------:R-:W-:Y:S01]  /*34b0*/  LOP3.LUT R9, R9, R0, RZ, 0x3c, !PT ;  /* 0x0000000009097212 */ /* 0x000fe200078e3cff */
[----:B------:R-:W-:Y:S01]  /*34c0*/  USEL UR15, UR15, URZ, UP0 ;  /* 0x000000ff0f0f7287 */ /* 0x000fe20008000000 */
[----:B------:R1:W-:Y:S03]  /*34d0*/  UTCBAR [UR7], URZ ;  /* 0x000000ff070073e9 */ /* 0x0003e600080000ff */
[----:B------:R-:W-:Y:S01]  /*34e0*/  LOP3.LUT R11, R11, UR6, RZ, 0x3c, !PT ;  /* 0x000000060b0b7c12 */ /* 0x000fe2000f8e3cff */
[----:B------:R-:W-:Y:S07]  /*34f0*/  @P1 BRA `(.L_x_59) ;  /* 0xfffffff800881947 */ /* 0x000fee000383ffff */
[----:B------:R-:W2:Y:S01]  /*3500*/  S2UR UR4, SR_CgaCtaId ;  /* 0x00000000000479c3 */ /* 0x000ea20000008800 */
[----:B------:R-:W-:Y:S01]  /*3510*/  ELECT P0, URZ, PT ;  /* 0x0000000000ff782f */ /* 0x000fe20003800000 */
[----:B------:R-:W-:Y:S01]  /*3520*/  IMAD.MOV.U32 R0, RZ, RZ, 0x1 ;  /* 0x00000001ff007424 */ /* 0x000fe200078e00ff */
[----:B------:R-:W-:Y:S01]  /*3530*/  UIADD3 UR5, UPT, UPT, UR5, 0xd0, URZ ;  /* 0x000000d005057890 */ /* 0x000fe2000fffe0ff */
[----:B------:R-:W-:Y:S01]  /*3540*/  SHF.L.U32 R3, R11, 0x1f, RZ ;  /* 0x0000001f0b037819 */ /* 0x000fe200000006ff */
[----:B------:R-:W-:-:S03]  /*3550*/  UMOV UR6, 0x40 ;  /* 0x0000004000067882 */ /* 0x000fc60000000000 */
[----:B------:R-:W-:Y:S01]  /*3560*/  UVIRTCOUNT.DEALLOC.SMPOOL 0x80 ;  /* 0x000000800000784c */ /* 0x000fe20000000000 */
[----:B--2---:R-:W-:Y:S02]  /*3570*/  ULEA UR4, UR4, UR6, 0x18 ;  /* 0x0000000604047291 */ /* 0x004fe4000f8ec0ff */
[----:B------:R-:W-:-:S07]  /*3580*/  ULEA UR6, UR15, UR5, 0x3 ;  /* 0x000000050f067291 */ /* 0x000fce000f8e18ff */
[----:B------:R2:W-:Y:S02]  /*3590*/  @P0 STS.U8 [UR4+0x1c], R0 ;  /* 0x00001c00ff000988 */ /* 0x0005e40008000004 */
[----:B------:R-:W4:Y:S02]  /*35a0*/  SYNCS.PHASECHK.TRANS64.TRYWAIT P0, [UR6], R3 ;  /* 0x00000003ff0075a7 */ /* 0x000f240008001106 */
[----:B--2-4-:R-:W-:Y:S05]  /*35b0*/  @!P0 BRA `(.L_x_60) ;  /* 0x0000005c00e88947 */ /* 0x014fea0003800000 */
.L_x_145:
[----:B-1----:R-:W-:-:S04]  /*35c0*/  UIADD3 UR7, UPT, UPT, UR15, 0x1, URZ ;  /* 0x000000010f077890 */ /* 0x002fc8000fffe0ff */
[----:B------:R-:W-:-:S04]  /*35d0*/  UISETP.NE.AND UP0, UPT, UR7, 0x4, UPT ;  /* 0x000000040700788c */ /* 0x000fc8000bf05270 */
[----:B------:R-:W-:Y:S02]  /*35e0*/  USEL UR8, URZ, 0x1, UP0 ;  /* 0x00000001ff087887 */ /* 0x000fe40008000000 */
[----:B------:R-:W-:-:S04]  /*35f0*/  USEL UR7, UR7, URZ, UP0 ;  /* 0x000000ff07077287 */ /* 0x000fc80008000000 */
[----:B------:R-:W-:Y:S01]  /*3600*/  ULEA UR6, UR7, UR5, 0x3 ;  /* 0x0000000507067291 */ /* 0x000fe2000f8e18ff */
[----:B------:R-:W-:-:S04]  /*3610*/  LOP3.LUT R2, R11, UR8, RZ, 0x3c, !PT ;  /* 0x000000080b027c12 */ /* 0x000fc8000f8e3cff */
[----:B--2---:R-:W-:-:S04]  /*3620*/  SHF.L.U32 R3, R2, 0x1f, RZ ;  /* 0x0000001f02037819 */ /* 0x004fc800000006ff */
[----:B------:R-:W1:Y:S02]  /*3630*/  SYNCS.PHASECHK.TRANS64.TRYWAIT P0, [UR6], R3 ;  /* 0x00000003ff0075a7 */ /* 0x000e640008001106 */
[----:B-1----:R-:W-:Y:S05]  /*3640*/  @!P0 BRA `(.L_x_61) ;  /* 0x0000005c00dc8947 */ /* 0x002fea0003800000 */
.L_x_147:
        /* <DEDUP_REMOVED lines=9> */
.L_x_149:
[----:B------:R-:W-:-:S04]  /*36e0*/  UIADD3 UR7, UPT, UPT, UR7, 0x1, URZ ;  /* 0x0000000107077890 */ /* 0x000fc8000fffe0ff */
[----:B------:R-:W-:-:S04]  /*36f0*/  UISETP.NE.AND UP0, UPT, UR7, 0x4, UPT ;  /* 0x000000040700788c */ /* 0x000fc8000bf05270 */
[----:B------:R-:W-:Y:S02]  /*3700*/  USEL UR6, URZ, 0x1, UP0 ;  /* 0x00000001ff067887 */ /* 0x000fe40008000000 */
[----:B------:R-:W-:-:S04]  /*3710*/  USEL UR7, UR7, URZ, UP0 ;  /* 0x000000ff07077287 */ /* 0x000fc80008000000 */
[----:B------:R-:W-:Y:S01]  /*3720*/  ULEA UR7, UR7, UR5, 0x3 ;  /* 0x0000000507077291 */ /* 0x000fe2000f8e18ff */
[----:B-1----:R-:W-:-:S04]  /*3730*/  LOP3.LUT R3, R2, UR6, RZ, 0x3c, !PT ;  /* 0x0000000602037c12 */ /* 0x002fc8000f8e3cff */
[----:B------:R-:W-:-:S04]  /*3740*/  SHF.L.U32 R3, R3, 0x1f, RZ ;  /* 0x0000001f03037819 */ /* 0x000fc800000006ff */
[----:B------:R-:W1:Y:S02]  /*3750*/  SYNCS.PHASECHK.TRANS64.TRYWAIT P0, [UR7], R3 ;  /* 0x00000003ff0075a7 */ /* 0x000e640008001107 */
[----:B-1----:R-:W-:Y:S05]  /*3760*/  @!P0 BRA `(.L_x_63) ;  /* 0x0000005c00c48947 */ /* 0x002fea0003800000 */
.L_x_151:
[----:B------:R-:W-:Y:S01]  /*3770*/  NOP ;  /* 0x0000000000007918 */ /* 0x000fe20000000000 */
[----:B-1----:R-:W1:Y:S01]  /*3780*/  LDS R0, [UR4+0x14] ;  /* 0x00001404ff007984 */ /* 0x002e620008000800 */
[----:B------:R-:W-:Y:S01]  /*3790*/  ULOP3.LUT UR6, UR16, 0xffff, URZ, 0xc0, !UPT ;  /* 0x0000ffff10067892 */ /* 0x000fe2000f8ec0ff */
[----:B------:R-:W-:Y:S01]  /*37a0*/  UMOV UR8, 0xffff ;  /* 0x0000ffff00087882 */ /* 0x000fe20000000000 */
[----:B------:R-:W-:Y:S02]  /*37b0*/  UMOV UR5, 0x1 ;  /* 0x0000000100057882 */ /* 0x000fe40000000000 */
[----:B------:R-:W-:-:S04]  /*37c0*/  USHF.R.U32.HI UR6, URZ, 0x5, UR6 ;  /* 0x00000005ff067899 */ /* 0x000fc80008011606 */
[----:B------:R-:W-:Y:S02]  /*37d0*/  USHF.L.U32 UR8, UR8, UR6, URZ ;  /* 0x0000000608087299 */ /* 0x000fe400080006ff */
[----:B------:R-:W-:-:S04]  /*37e0*/  USHF.L.U32 UR5, UR5, UR6, URZ ;  /* 0x0000000605057299 */ /* 0x000fc800080006ff */
[----:B-1----:R-:W-:-:S04]  /*37f0*/  LOP3.LUT R0, R0, UR8, RZ, 0xc0, !PT ;  /* 0x0000000800007c12 */ /* 0x002fc8000f8ec0ff */
[----:B------:R-:W-:-:S13]  /*3800*/  ISETP.NE.AND P0, PT, R0, UR8, PT ;  /* 0x0000000800007c0c */ /* 0x000fda000bf05270 */
[----:B------:R-:W-:Y:S05]  /*3810*/  @P0 BRA `(.L_x_64) ;  /* 0x0000000000580947 */ /* 0x000fea0003800000 */
[----:B------:R-:W1:Y:S02]  /*3820*/  LDS R0, [UR4+0x18] ;  /* 0x00001804ff007984 */ /* 0x000e640008000800 */
[----:B-1----:R-:W-:-:S04]  /*3830*/  LOP3.LUT R0, R0, UR5, RZ, 0xc0, !PT ;  /* 0x0000000500007c12 */ /* 0x002fc8000f8ec0ff */
[----:B------:R-:W-:-:S13]  /*3840*/  ISETP.NE.AND P0, PT, R0, UR5, PT ;  /* 0x0000000500007c0c */ /* 0x000fda000bf05270 */
[----:B------:R-:W-:Y:S05]  /*3850*/  @P0 BRA `(.L_x_65) ;  /* 0x00000000003c0947 */ /* 0x000fea0003800000 */
[----:B------:R-:W1:Y:S01]  /*3860*/  S2R R2, SR_LANEID ;  /* 0x0000000000027919 */ /* 0x000e620000000000 */
[----:B------:R-:W-:Y:S01]  /*3870*/  ULOP3.LUT UR8, URZ, UR8, URZ, 0x33, !UPT ;  /* 0x00000008ff087292 */ /* 0x000fe2000f8e33ff */
[----:B------:R-:W-:Y:S01]  /*3880*/  LOP3.LUT R4, RZ, UR5, RZ, 0x33, !PT ;  /* 0x00000005ff047c12 */ /* 0x000fe2000f8e33ff */
[----:B------:R-:W-:Y:S02]  /*3890*/  VOTEU.ANY UR7, UPT, PT ;  /* 0x0000000000077886 */ /* 0x000fe400038e0100 */
[----:B------:R-:W-:Y:S01]  /*38a0*/  UFLO.U32 UR7, UR7 ;  /* 0x00000007000772bd */ /* 0x000fe200080e0000 */
[----:B------:R-:W2:Y:S01]  /*38b0*/  REDUX UR5, R4 ;  /* 0x00000000040573c4 */ /* 0x000ea20000000000 */
[----:B------:R-:W-:-:S06]  /*38c0*/  IMAD.U32 R0, RZ, RZ, UR8 ;  /* 0x00000008ff007e24 */ /* 0x000fcc000f8e00ff */
[----:B------:R4:W-:Y:S01]  /*38d0*/  UTCATOMSWS.AND URZ, UR8 ;  /* 0x0000000800ff79e3 */ /* 0x0009e20008000000 */
[----:B------:R-:W3:Y:S01]  /*38e0*/  REDUX UR6, R0 ;  /* 0x00000000000673c4 */ /* 0x000ee20000000000 */
[----:B-1----:R-:W-:Y:S01]  /*38f0*/  ISETP.EQ.U32.AND P0, PT, R2, UR7, PT ;  /* 0x0000000702007c0c */ /* 0x002fe2000bf02070 */
[----:B--2---:R-:W-:Y:S01]  /*3900*/  IMAD.U32 R2, RZ, RZ, UR5 ;  /* 0x00000005ff027e24 */ /* 0x004fe2000f8e00ff */
[----:B---3--:R-:W-:-:S11]  /*3910*/  MOV R3, UR6 ;  /* 0x0000000600037c02 */ /* 0x008fd60008000f00 */
[----:B------:R4:W-:Y:S04]  /*3920*/  @P0 ATOMS.AND RZ, [UR4+0x14], R3 ;  /* 0x00001403ffff098c */ /* 0x0009e8000a800004 */
[----:B------:R4:W-:Y:S01]  /*3930*/  @P0 ATOMS.AND RZ, [UR4+0x18], R2 ;  /* 0x00001802ffff098c */ /* 0x0009e2000a800004 */
[----:B------:R-:W-:Y:S05]  /*3940*/  BRA `(.L_x_66) ;  /* 0x0000000000147947 */ /* 0x000fea0003800000 */
.L_x_65:
[----:B------:R-:W-:Y:S02]  /*3950*/  MOV R2, 0x3970 ;  /* 0x0000397000027802 */ /* 0x000fe40000000f00 */
[----:B---3-5:R-:W-:Y:S05]  /*3960*/  CALL.REL.NOINC `($__internal_0_$__cuda_sm10x_tcgen05_guardrail_trap_col_being_dealloced_not_returned_by_alloc) ;  /* 0x0000006000a87944 */ /* 0x028fea0003c00000 */
[----:B------:R-:W-:Y:S05]  /*3970*/  BRA `(.L_x_66) ;  /* 0x0000000000087947 */ /* 0x000fea0003800000 */
.L_x_64:
[----:B------:R-:W-:Y:S02]  /*3980*/  MOV R2, 0x39a0 ;  /* 0x000039a000027802 */ /* 0x000fe40000000f00 */
[----:B---3-5:R-:W-:Y:S05]  /*3990*/  CALL.REL.NOINC `($__internal_2_$__cuda_sm10x_tcgen05_guardrail_trap_unallocated_columns_being_dealloced) ;  /* 0x0000006000b47944 */ /* 0x028fea0003c00000 */
.L_x_66:
[----:B------:R-:W-:Y:S01]  /*39a0*/  NOP ;  /* 0x0000000000007918 */ /* 0x000fe20000000000 */
[----:B----4-:R-:W-:Y:S05]  /*39b0*/  EXIT ;  /* 0x000000000000794d */ /* 0x010fea0003800000 */
.L_x_48:
[----:B------:R-:W-:-:S09]  /*39c0*/  UISETP.NE.OR UP2, UPT, UR8, 0x3, !UP2 ;  /* 0x000000030800788c */ /* 0x000fd2000d745670 */
[----:B------:R-:W-:Y:S05]  /*39d0*/  BRA.U UP2, `(.L_x_67) ;  /* 0x0000001102147547 */ /* 0x000fea000b800000 */
[----:B------:R-:W1:Y:S01]  /*39e0*/  LDC R0, c[0x0][0xb30] ;  /* 0x0002cc00ff007b82 */ /* 0x000e620000000800 */
[----:B------:R-:W2:Y:S01]  /*39f0*/  LDCU.64 UR8, c[0x0][0x888] ;  /* 0x00011100ff0877ac */ /* 0x000ea20008000a00 */
[----:B------:R-:W-:Y:S02]  /*3a00*/  HFMA2 R29, -RZ, RZ, 0, 0 ;  /* 0x00000000ff1d7431 */ /* 0x000fe400000001ff */
[----:B------:R-:W-:Y:S01]  /*3a10*/  IMAD.MOV.U32 R31, RZ, RZ, 0x1 ;  /* 0x00000001ff1f7424 */ /* 0x000fe200078e00ff */
[----:B------:R-:W-:Y:S01]  /*3a20*/  MOV R23, 0x1000 ;  /* 0x0000100000177802 */ /* 0x000fe20000000f00 */
[----:B------:R-:W4:Y:S01]  /*3a30*/  LDCU.64 UR4, c[0x0][0x890] ;  /* 0x00011200ff0477ac */ /* 0x000f220008000a00 */
[----:B------:R-:W-:Y:S01]  /*3a40*/  IMAD.MOV.U32 R30, RZ, RZ, RZ ;  /* 0x000000ffff1e7224 */ /* 0x000fe200078e00ff */
[----:B------:R-:W3:Y:S01]  /*3a50*/  LDC R19, c[0x0][0x370] ;  /* 0x0000dc00ff137b82 */ /* 0x000ee20000000800 */
[----:B------:R-:W-:Y:S01]  /*3a60*/  UMOV UR7, 0x400 ;  /* 0x0000040000077882 */ /* 0x000fe20000000000 */
[----:B------:R-:W-:-:S02]  /*3a70*/  UPLOP3.LUT UP1, UPT, UPT, UPT, UPT, 0x40, 0x4 ;  /* 0x000000000004789c */ /* 0x000fc40003f2e870 */
[----:B------:R-:W-:-:S04]  /*3a80*/  ULEA UR7, UR37, UR7, 0x18 ;  /* 0x0000000725077291 */ /* 0x000fc8000f8ec0ff */
[----:B------:R-:W3:Y:S01]  /*3a90*/  LDC R2, c[0x0][0xb0c] ;  /* 0x0002c300ff027b82 */ /* 0x000ee20000000800 */
[----:B------:R-:W-:Y:S02]  /*3aa0*/  UIADD3 UR13, UPT, UPT, UR7, 0x58, URZ ;  /* 0x00000058070d7890 */ /* 0x000fe4000fffe0ff */
[----:B--2---:R-:W-:Y:S02]  /*3ab0*/  UISETP.NE.U32.AND UP2, UPT, UR8, URZ, UPT ;  /* 0x000000ff0800728c */ /* 0x004fe4000bf45070 */
[----:B------:R-:W-:Y:S02]  /*3ac0*/  UIADD3 UR33, UPT, UPT, UR7, 0x40, URZ ;  /* 0x0000004007217890 */ /* 0x000fe4000fffe0ff */
[----:B----4-:R-:W-:Y:S01]  /*3ad0*/  UISETP.NE.U32.AND UP3, UPT, UR4, URZ, UPT ;  /* 0x000000ff0400728c */ /* 0x010fe2000bf65070 */
[----:B------:R-:W2:Y:S01]  /*3ae0*/  LDC R18, c[0x0][0xb20] ;  /* 0x0002c800ff127b82 */ /* 0x000ea20000000800 */
[----:B-1----:R-:W-:Y:S01]  /*3af0*/  ISETP.NE.AND P1, PT, R0, 0x1, PT ;  /* 0x000000010000780c */ /* 0x002fe20003f25270 */
[----:B------:R-:W-:-:S02]  /*3b00*/  UISETP.NE.AND.EX UP2, UPT, UR9, URZ, UPT, UP2 ;  /* 0x000000ff0900728c */ /* 0x000fc4000bf45320 */
[----:B------:R-:W-:Y:S02]  /*3b10*/  UIADD3 UR25, UPT, UPT, UR7, 0x48, URZ ;  /* 0x0000004807197890 */ /* 0x000fe4000fffe0ff */
[----:B------:R-:W-:Y:S02]  /*3b20*/  UIADD3 UR17, UPT, UPT, UR7, 0x50, URZ ;  /* 0x0000005007117890 */ /* 0x000fe4000fffe0ff */
[----:B------:R-:W1:Y:S01]  /*3b30*/  LDC.64 R32, c[0x0][0x348] ;  /* 0x0000d200ff207b82 */ /* 0x000e620000000a00 */
[----:B------:R-:W-:Y:S02]  /*3b40*/  UPRMT UR13, UR37, 0x654, UR13 ;  /* 0x00000654250d7896 */ /* 0x000fe4000800000d */
[----:B------:R-:W-:-:S05]  /*3b50*/  UISETP.NE.AND.EX UP3, UPT, UR5, URZ, UPT, UP3 ;  /* 0x000000ff0500728c */ /* 0x000fca000bf65330 */
[----:B------:R-:W4:Y:S08]  /*3b60*/  LDC.64 R16, c[0x0][0xb10] ;  /* 0x0002c400ff107b82 */ /* 0x000f300000000a00 */
[----:B------:R-:W1:Y:S08]  /*3b70*/  LDC.64 R6, c[0x0][0xb18] ;  /* 0x0002c600ff067b82 */ /* 0x000e700000000a00 */
[----:B------:R-:W1:Y:S08]  /*3b80*/  LDC.64 R4, c[0x0][0xb28] ;  /* 0x0002ca00ff047b82 */ /* 0x000e700000000a00 */
[----:B--23--:R-:W1:Y:S02]  /*3b90*/  LDC R22, c[0x0][0x374] ;  /* 0x0000dd00ff167b82 */ /* 0x00ce640000000800 */
.L_x_78:
[C---:B------:R-:W-:Y:S02]  /*3ba0*/  LEA R0, R30.reuse, UR7, 0x3 ;  /* 0x000000071e007c11 */ /* 0x040fe4000f8e18ff */
[----:B------:R-:W-:Y:S02]  /*3bb0*/  SHF.L.U32 R3, R29, 0x1f, RZ ;  /* 0x0000001f1d037819 */ /* 0x000fe400000006ff */
[----:B------:R-:W-:Y:S02]  /*3bc0*/  LEA R24, R30, UR7, 0x4 ;  /* 0x000000071e187c11 */ /* 0x000fe4000f8e20ff */
[----:B--2---:R-:W2:Y:S02]  /*3bd0*/  SYNCS.PHASECHK.TRANS64.TRYWAIT P0, [R0+URZ+0x90], R3 ;  /* 0x00009003000075a7 */ /* 0x004ea400080011ff */
[----:B--2---:R-:W-:Y:S05]  /*3be0*/  @!P0 BRA `(.L_x_68) ;  /* 0x0000005800bc8947 */ /* 0x004fea0003800000 */
.L_x_152:
[----:B------:R-:W-:Y:S01]  /*3bf0*/  ISETP.GE.AND P0, PT, R40, 0x1, PT ;  /* 0x000000012800780c */ /* 0x000fe20003f06270 */
[----:B------:R-:W3:Y:S01]  /*3c00*/  LDS.128 R24, [R24+0x120] ;  /* 0x0001200018187984 */ /* 0x000ee20000000c00 */
[----:B--2---:R-:W-:Y:S01]  /*3c10*/  VIADD R0, R0, 0xa0 ;  /* 0x000000a000007836 */ /* 0x004fe20000000000 */
[----:B------:R-:W-:Y:S01]  /*3c20*/  @!PT LDS RZ, [RZ] ;  /* 0x00000000fffff984 */ /* 0x000fe20000000800 */
[----:B------:R-:W-:Y:S01]  /*3c30*/  @!PT LDS RZ, [RZ] ;  /* 0x00000000fffff984 */ /* 0x000fe20000000800 */
[----:B------:R-:W-:Y:S01]  /*3c40*/  @!PT LDS RZ, [RZ] ;  /* 0x00000000fffff984 */ /* 0x000fe20000000800 */
[----:B------:R-:W-:Y:S01]  /*3c50*/  @!PT LDS RZ, [RZ] ;  /* 0x00000000fffff984 */ /* 0x000fe20000000800 */
[----:B------:R2:W-:Y:S06]  /*3c60*/  MEMBAR.ALL.CTA ;  /* 0x0000000000007992 */ /* 0x0005ec0000008000 */
[----:B--2---:R-:W2:Y:S01]  /*3c70*/  FENCE.VIEW.ASYNC.S ;  /* 0x00000000000073c6 */ /* 0x004ea20000000000 */
[----:B------:R-:W-:Y:S04]  /*3c80*/  PRMT R0, RZ, 0x654, R0 ;  /* 0x00000654ff007816 */ /* 0x000fe80000000000 */
[----:B--2---:R2:W-:Y:S01]  /*3c90*/  SYNCS.ARRIVE.TRANS64.RED.A1T0 RZ, [R0+URZ], RZ ;  /* 0x000000ff00ff79a7 */ /* 0x0045e200081004ff */
[----:B---3--:R-:W-:Y:S11]  /*3ca0*/  LOP3.LUT P3, RZ, R26, 0x1, RZ, 0xc0, !PT ;  /* 0x000000011aff7812 */ /* 0x008ff6000786c0ff */
[----:B------:R-:W-:Y:S02]  /*3cb0*/  @!UPT UIADD3 URZ, UPT, UPT, URZ, URZ, URZ ;  /* 0x000000fffffff290 */ /* 0x000fe4000fffe0ff */
[----:B------:R-:W-:Y:S02]  /*3cc0*/  @P3 MOV R13, R24 ;  /* 0x00000018000d3202 */ /* 0x000fe40000000f00 */
[----:B------:R-:W-:Y:S01]  /*3cd0*/  @P3 LOP3.LUT R8, R25, 0xffff, RZ, 0xc0, !PT ;  /* 0x0000ffff19083812 */ /* 0x000fe200078ec0ff */
[----:B--2---:R-:W-:Y:S06]  /*3ce0*/  @!P0 BRA `(.L_x_69) ;  /* 0x0000000000a48947 */ /* 0x004fec0003800000 */
[----:B-1----:R-:W-:Y:S01]  /*3cf0*/  IMAD.HI.U32 R35, R22, R7, RZ ;  /* 0x0000000716237227 */ /* 0x002fe200078e00ff */
[----:B------:R-:W-:Y:S02]  /*3d00*/  ISETP.NE.AND P0, PT, R6, 0x1, PT ;  /* 0x000000010600780c */ /* 0x000fe40003f05270 */
[----:B------:R-:W-:Y:S01]  /*3d10*/  ISETP.NE.AND P2, PT, R40, 0x1, PT ;  /* 0x000000012800780c */ /* 0x000fe20003f45270 */
[----:B----4-:R-:W-:Y:S01]  /*3d20*/  IMAD.HI.U32 R34, R19, R16, RZ ;  /* 0x0000001013227227 */ /* 0x010fe200078e00ff */
[----:B------:R-:W-:Y:S02]  /*3d30*/  SHF.R.U32.HI R35, RZ, R18, R35 ;  /* 0x00000012ff237219 */ /* 0x000fe40000011623 */
[----:B------:R-:W-:Y:S01]  /*3d40*/  ISETP.NE.AND P4, PT, R2, 0x1, PT ;  /* 0x000000010200780c */ /* 0x000fe20003f85270 */
[----:B------:R-:W-:Y:S01]  /*3d50*/  IMAD.HI.U32 R36, R13, R16, RZ ;  /* 0x000000100d247227 */ /* 0x000fe200078e00ff */
[----:B------:R-:W-:Y:S02]  /*3d60*/  SHF.R.U32.HI R34, RZ, R17, R34 ;  /* 0x00000011ff227219 */ /* 0x000fe40000011622 */
[----:B------:R-:W-:Y:S01]  /*3d70*/  SEL R3, R22, R35, !P0 ;  /* 0x0000002316037207 */ /* 0x000fe20004000000 */
[C---:B------:R-:W-:Y:S01]  /*3d80*/  IMAD.HI.U32 R35, R8.reuse, R7, RZ ;  /* 0x0000000708237227 */ /* 0x040fe200078e00ff */
[----:B------:R-:W-:Y:S02]  /*3d90*/  SEL R11, R19, R34, !P4 ;  /* 0x00000022130b7207 */ /* 0x000fe40006000000 */
[----:B------:R-:W-:Y:S01]  /*3da0*/  SHF.R.U32.HI R36, RZ, R17, R36 ;  /* 0x00000011ff247219 */ /* 0x000fe20000011624 */
[----:B------:R-:W-:Y:S01]  /*3db0*/  IMAD.HI.U32 R38, R3, R4, RZ ;  /* 0x0000000403267227 */ /* 0x000fe200078e00ff */
[----:B------:R-:W-:Y:S03]  /*3dc0*/  SHF.R.U32.HI R35, RZ, R18, R35 ;  /* 0x00000012ff237219 */ /* 0x000fe60000011623 */
[----:B------:R-:W-:Y:S01]  /*3dd0*/  IMAD.HI.U32 R34, R11, R4, RZ ;  /* 0x000000040b227227 */ /* 0x000fe200078e00ff */
[----:B------:R-:W-:Y:S02]  /*3de0*/  @P2 SHF.R.U32.HI R3, RZ, R5, R38 ;  /* 0x00000005ff032219 */ /* 0x000fe40000011626 */
[----:B------:R-:W-:Y:S02]  /*3df0*/  SEL R9, R8, R35, !P0 ;  /* 0x0000002308097207 */ /* 0x000fe40004000000 */
[----:B------:R-:W-:Y:S01]  /*3e00*/  @P2 SHF.R.U32.HI R11, RZ, R5, R34 ;  /* 0x00000005ff0b2219 */ /* 0x000fe20000011622 */
[C---:B------:R-:W-:Y:S01]  /*3e10*/  IMAD R10, R40.reuse, R3, RZ ;  /* 0x00000003280a7224 */ /* 0x040fe200078e02ff */
[----:B------:R-:W-:Y:S01]  /*3e20*/  SEL R3, R13, R36, !P4 ;  /* 0x000000240d037207 */ /* 0x000fe20006000000 */
[C---:B------:R-:W-:Y:S03]  /*3e30*/  IMAD.HI.U32 R14, R9.reuse, R4, RZ ;  /* 0x00000004090e7227 */ /* 0x040fe600078e00ff */
[----:B------:R-:W-:Y:S01]  /*3e40*/  ISETP.GE.AND P0, PT, R9, R10, PT ;  /* 0x0000000a0900720c */ /* 0x000fe20003f06270 */
[C---:B------:R-:W-:Y:S01]  /*3e50*/  IMAD R12, R40.reuse, R11, RZ ;  /* 0x0000000b280c7224 */ /* 0x040fe200078e02ff */
[-C--:B------:R-:W-:Y:S04]  /*3e60*/  SHF.R.U32.HI R14, RZ, R5.reuse, R14 ;  /* 0x00000005ff0e7219 */ /* 0x080fe8000001160e */
[----:B------:R-:W-:Y:S02]  /*3e70*/  ISETP.GE.OR P0, PT, R3, R12, P0 ;  /* 0x0000000c0300720c */ /* 0x000fe40000706670 */
[----:B------:R-:W-:Y:S05]  /*3e80*/  SEL R15, R9, R14, !P2 ;  /* 0x0000000e090f7207 */ /* 0x000fea0005000000 */
[----:B------:R-:W-:Y:S04]  /*3e90*/  IMAD.MOV R14, RZ, RZ, -R15 ;  /* 0x000000ffff0e7224 */ /* 0x000fe800078e0a0f */
[----:B------:R-:W-:Y:S02]  /*3ea0*/  IMAD R14, R40, R14, R9 ;  /* 0x0000000e280e7224 */ /* 0x000fe400078e0209 */
[C---:B------:R-:W-:Y:S05]  /*3eb0*/  @!P0 IMAD.HI.U32 R10, R3.reuse, R4, RZ ;  /* 0x00000004030a8227 */ /* 0x040fea00078e00ff */
[----:B------:R-:W-:Y:S04]  /*3ec0*/  @!P0 SHF.R.U32.HI R10, RZ, R5, R10 ;  /* 0x00000005ff0a8219 */ /* 0x000fe8000001160a */
[----:B------:R-:W-:Y:S01]  /*3ed0*/  @!P0 SEL R0, R3, R10, !P2 ;  /* 0x0000000a03008207 */ /* 0x000fe20005000000 */
[----:B------:R-:W-:Y:S03]  /*3ee0*/  IMAD.MOV R10, RZ, RZ, -R3 ;  /* 0x000000ffff0a7224 */ /* 0x000fe600078e0a03 */
[----:B------:R-:W-:Y:S01]  /*3ef0*/  @!P0 IADD3 R15, PT, PT, R15, -R0, RZ ;  /* 0x800000000f0f8210 */ /* 0x000fe20007ffe0ff */
[----:B------:R-:W-:Y:S01]  /*3f00*/  @!P0 IMAD R0, R11, R14, R0 ;  /* 0x0000000e0b008224 */ /* 0x000fe200078e0200 */
[----:B------:R-:W-:Y:S01]  /*3f10*/  IADD3 R11, PT, PT, -R9, RZ, RZ ;  /* 0x000000ff090b7210 */ /* 0x000fe20007ffe1ff */
[----:B------:R-:W-:Y:S02]  /*3f20*/  IMAD R13, R2, R10, R13 ;  /* 0x0000000a020d7224 */ /* 0x000fe400078e020d */
[----:B------:R-:W-:Y:S02]  /*3f30*/  @!P0 IMAD R9, R15, R40, R3 ;  /* 0x000000280f098224 */ /* 0x000fe400078e0203 */
[----:B------:R-:W-:Y:S02]  /*3f40*/  @!P0 IMAD.MOV.U32 R3, RZ, RZ, R0 ;  /* 0x000000ffff038224 */ /* 0x000fe400078e0000 */
[----:B------:R-:W-:Y:S02]  /*3f50*/  IMAD R8, R6, R11, R8 ;  /* 0x0000000b06087224 */ /* 0x000fe400078e0208 */
[----:B------:R-:W-:Y:S02]  /*3f60*/  IMAD R13, R3, R2, R13 ;  /* 0x00000002030d7224 */ /* 0x000fe400078e020d */
[----:B------:R-:W-:Y:S02]  /*3f70*/  IMAD R8, R9, R6, R8 ;  /* 0x0000000609087224 */ /* 0x000fe400078e0208 */
.L_x_69:
[----:B------:R-:W-:Y:S05]  /*3f80*/  BRA.U UP1, `(.L_x_70) ;  /* 0x0000000101107547 */ /* 0x000fea000b800000 */
[----:B------:R-:W-:Y:S04]  /*3f90*/  MOV R0, UR6 ;  /* 0x0000000600007c02 */ /* 0x000fe80008000f00 */
[----:B------:R-:W-:Y:S04]  /*3fa0*/  SHF.L.U32 R3, R0, 0x1f, RZ ;  /* 0x0000001f00037819 */ /* 0x000fe800000006ff */
[----:B------:R-:W2:Y:S02]  /*3fb0*/  SYNCS.PHASECHK.TRANS64.TRYWAIT P0, [UR7+0x88], R3 ;  /* 0x00008803ff0075a7 */ /* 0x000ea40008001107 */
[----:B--2---:R-:W-:Y:S05]  /*3fc0*/  @!P0 BRA `(.L_x_71) ;  /* 0x0000005400d88947 */ /* 0x004fea0003800000 */
.L_x_70:
[----:B------:R-:W-:Y:S02]  /*3fd0*/  R2UR UR35, R21 ;  /* 0x00000000152372ca */ /* 0x000fe400000e0000 */
[----:B------:R-:W-:Y:S02]  /*3fe0*/  R2UR UR34, R20 ;  /* 0x00000000142272ca */ /* 0x000fe400000e0000 */
[----:B------:R-:W-:Y:S02]  /*3ff0*/  ISETP.NE.U32.AND P2, PT, RZ, UR4, PT ;  /* 0x00000004ff007c0c */ /* 0x000fe4000bf45070 */
[----:B------:R-:W-:Y:S02]  /*4000*/  SHF.L.U32 R12, R31, 0x1f, RZ ;  /* 0x0000001f1f0c7819 */ /* 0x000fe400000006ff */
[----:B------:R-:W-:Y:S05]  /*4010*/  ISETP.NE.AND.EX P2, PT, RZ, UR5, PT, P2 ;  /* 0x00000005ff007c0c */ /* 0x000fea000bf45320 */
[----:B------:R-:W-:Y:S02]  /*4020*/  USHF.L.U32 UR35, UR35, 0x6, URZ ;  /* 0x0000000623237899 */ /* 0x000fe400080006ff */
[----:B------:R-:W-:Y:S01]  /*4030*/  USHF.L.U32 UR34, UR34, 0x8, URZ ;  /* 0x0000000822227899 */ /* 0x000fe200080006ff */
[----:B------:R-:W-:Y:S11]  /*4040*/  BRA.U !UP3, `(.L_x_72) ;  /* 0x000000010b347547 */ /* 0x000ff6000b800000 */
[----:B------:R-:W-:Y:S01]  /*4050*/  UPLOP3.LUT UP0, UPT, UPT, UPT, UP2, 0x80, 0x8 ;  /* 0x000000000008789c */ /* 0x000fe20003f0f020 */
[----:B--2---:R-:W-:Y:S02]  /*4060*/  HFMA2 R0, -RZ, RZ, 0, 5.9604644775390625e-08 ;  /* 0x00000001ff007431 */ /* 0x004fe400000001ff */
[----:B------:R-:W-:Y:S03]  /*4070*/  IMAD.MOV.U32 R91, RZ, RZ, 0x1 ;  /* 0x00000001ff5b7424 */ /* 0x000fe600078e00ff */
[----:B------:R-:W-:Y:S05]  /*4080*/  PLOP3.LUT P0, PT, PT, PT, UP0, 0x80, 0x8 ;  /* 0x000000000008781c */ /* 0x000fea0003f0f008 */
[----:B------:R-:W2:Y:S01]  /*4090*/  @UP0 LDCU.64 UR10, c[0x0][0x888] ;  /* 0x00011100ff0a07ac */ /* 0x000ea20008000a00 */
[----:B------:R-:W-:Y:S07]  /*40a0*/  @UP0 UIMAD UR8, UR36, UR4, URZ ;  /* 0x00000004240802a4 */ /* 0x000fee000f8e02ff */
[----:B------:R-:W-:Y:S01]  /*40b0*/  @!P0 PRMT R91, R0, 0x7610, R91 ;  /* 0x00007610005b8816 */ /* 0x000fe2000000005b */
[----:B--2---:R-:W-:Y:S03]  /*40c0*/  @UP0 UIMAD.WIDE UR10, UR8, 0x4, UR10 ;  /* 0x00000004080a08a5 */ /* 0x004fe6000f8e020a */
[----:B------:R-:W2:Y:S03]  /*40d0*/  @!UP0 LDCU UR8, c[0x0][0x880] ;  /* 0x00011000ff0887ac */ /* 0x000ea60008000800 */
[----:B------:R-:W-:Y:S01]  /*40e0*/  IMAD.U32 R10, RZ, RZ, UR10 ;  /* 0x0000000aff0a7e24 */ /* 0x000fe2000f8e00ff */
[----:B------:R-:W-:Y:S05]  /*40f0*/  MOV R11, UR11 ;  /* 0x0000000b000b7c02 */ /* 0x000fea0008000f00 */
[----:B-----5:R3:W5:Y:S02]  /*4100*/  @P0 LDG.E R50, desc[UR46][R10.64] ;  /* 0x0000002e0a320981 */ /* 0x020764000c1e1900 */
[----:B--23--:R-:W-:Y:S07]  /*4110*/  @!P0 IMAD.U32 R50, RZ, RZ, UR8 ;  /* 0x00000008ff328e24 */ /* 0x00cfee000f8e00ff */
.L_x_72:
[----:B-----5:R-:W-:Y:S01]  /*4120*/  @!P2 ISETP.EQ.AND P0, PT, R50, RZ, PT ;  /* 0x000000ff3200a20c */ /* 0x020fe20003f02270 */
[----:B------:R-:W-:Y:S01]  /*4130*/  @!UPT UIADD3 URZ, UPT, UPT, URZ, URZ, URZ ;  /* 0x000000fffffff290 */ /* 0x000fe2000fffe0ff */
[----:B------:R-:W-:Y:S11]  /*4140*/  @!P2 BRA `(.L_x_73) ;  /* 0x000000000014a947 */ /* 0x000ff60003800000 */
[----:B------:R-:W-:Y:S02]  /*4150*/  LOP3.LUT P2, RZ, R91, 0xff, RZ, 0xc0, !PT ;  /* 0x000000ff5bff7812 */ /* 0x000fe4000784c0ff */
[----:B------:R-:W-:Y:S04]  /*4160*/  PLOP3.LUT P0, PT, PT, PT, UP0, 0x80, 0x8 ;  /* 0x000000000008781c */ /* 0x000fe80003f0f008 */
[----:B------:R-:W-:Y:S07]  /*4170*/  PLOP3.LUT P0, PT, P0, PT, PT, 0x8, 0x80 ;  /* 0x000000000080781c */ /* 0x000fee000070e170 */
[----:B------:R-:W-:Y:S11]  /*4180*/  @P2 ISETP.EQ.AND P0, PT, R50, RZ, PT ;  /* 0x000000ff3200220c */ /* 0x000ff60003f02270 */
[----:B------:R-:W-:Y:S02]  /*4190*/  @!UPT UIADD3 URZ, UPT, UPT, URZ, URZ, URZ ;  /* 0x000000fffffff290 */ /* 0x000fe4000fffe0ff */
.L_x_73:
[----:B------:R-:W3:Y:S01]  /*41a0*/  SYNCS.PHASECHK.TRANS64.TRYWAIT P2, [UR7+0x60], R12 ;  /* 0x0000600cff0075a7 */ /* 0x000ee20008041107 */
[----:B------:R-:W-:Y:S04]  /*41b0*/  ELECT P4, URZ, PT ;  /* 0x0000000000ff782f */ /* 0x000fe80003880000 */
[----:B------:R-:W-:Y:S11]  /*41c0*/  PLOP3.LUT P4, PT, P0, P4, PT, 0xf2, 0x2f ;  /* 0x00000000002f781c */ /* 0x000ff60000789e72 */
[----:B------:R-:W-:Y:S02]  /*41d0*/  @!UPT UIADD3 URZ, UPT, UPT, URZ, URZ, URZ ;  /* 0x000000fffffff290 */ /* 0x000fe4000fffe0ff */
[----:B-1----:R-:W-:Y:S05]  /*41e0*/  @!P4 IADD3 R9, P0, PT, R32, 0x580, RZ ;  /* 0x000005802009c810 */ /* 0x002fea0007f1e0ff */
[----:B--2---:R-:W-:Y:S01]  /*41f0*/  @!P4 IMAD.X R0, RZ, RZ, R33, P0 ;  /* 0x000000ffff00c224 */ /* 0x004fe200000e0621 */
[----:B---3--:R-:W-:Y:S07]  /*4200*/  @!P2 BRA `(.L_x_74) ;  /* 0x000000540060a947 */ /* 0x008fee0003800000 */
.L_x_155:
[----:B------:R-:W-:Y:S01]  /*4210*/  @!P4 R2UR UR8, R0 ;  /* 0x000000000008c2ca */ /* 0x000fe200000e0000 */
[----:B------:R-:W-:Y:S01]  /*4220*/  VOTEU.ALL UP1, P4 ;  /* 0x0000000000ff7886 */ /* 0x000fe20002020000 */
[----:B------:R-:W-:Y:S01]  /*4230*/  @!P4 R2UR UR9, R9 ;  /* 0x000000000909c2ca */ /* 0x000fe200000e0000 */
[----:B------:R-:W-:Y:S01]  /*4240*/  @!P4 IMAD.MOV.U32 R0, RZ, RZ, 0x1000 ;  /* 0x00001000ff00c424 */ /* 0x000fe200078e00ff */
[----:B------:R-:W-:Y:S01]  /*4250*/  UMOV UR10, 0x0 ;  /* 0x00000000000a7882 */ /* 0x000fe20000000000 */
[----:B------:R-:W-:Y:S01]  /*4260*/  UMOV UR11, 0x10000000 ;  /* 0x10000000000b7882 */ /* 0x000fe20000000000 */
[----:B------:R-:W-:Y:S01]  /*4270*/  @!UP1 UIADD3 UR32, UPT, UPT, UR7, 0x200, URZ ;  /* 0x0000020007209890 */ /* 0x000fe2000fffe0ff */
[----:B------:R-:W-:Y:S01]  /*4280*/  @!P4 IADD3 R9, P0, PT, R32, 0x580, RZ ;  /* 0x000005802009c810 */ /* 0x000fe20007f1e0ff */
[----:B------:R-:W-:Y:S05]  /*4290*/  VOTEU.ALL UP1, P4 ;  /* 0x0000000000ff7886 */ /* 0x000fea0002020000 */
[----:B------:R-:W-:Y:S01]  /*42a0*/  IMAD.U32 R11, RZ, RZ, UR8 ;  /* 0x00000008ff0b7e24 */ /* 0x000fe2000f8e00ff */
[----:B------:R-:W-:Y:S01]  /*42b0*/  UPRMT UR8, UR37, 0x654, UR33 ;  /* 0x0000065425087896 */ /* 0x000fe20008000021 */
[----:B------:R-:W-:Y:S03]  /*42c0*/  IMAD.U32 R10, RZ, RZ, UR9 ;  /* 0x00000009ff0a7e24 */ /* 0x000fe6000f8e00ff */
[----:B------:R-:W-:Y:S02]  /*42d0*/  @!P4 R2UR UR15, R11 ;  /* 0x000000000b0fc2ca */ /* 0x000fe400000e0000 */
[----:B------:R-:W-:Y:S11]  /*42e0*/  @!P4 R2UR UR14, R10 ;  /* 0x000000000a0ec2ca */ /* 0x000ff600000e0000 */
[----:B------:R-:W-:Y:S02]  /*42f0*/  @!UPT UIADD3 URZ, UPT, UPT, URZ, URZ, URZ ;  /* 0x000000fffffff290 */ /* 0x000fe4000fffe0ff */
[----:B------:R2:W-:Y:S01]  /*4300*/  @!UP1 UTMALDG.3D [UR32], [UR14], desc[UR10] ;  /* 0x00000a200e0095b4 */ /* 0x0005e20008011000 */
[----:B------:R3:W-:Y:S01]  /*4310*/  @!P4 SYNCS.ARRIVE.TRANS64.RED.A0TR RZ, [UR7+0x40], R0 ;  /* 0x00004000ffffc9a7 */ /* 0x0007e20008300407 */
[----:B------:R-:W-:Y:S01]  /*4320*/  SYNCS.ARRIVE.TRANS64.RED.A1T0 RZ, [UR8], RZ ;  /* 0x000000ffffff79a7 */ /* 0x000fe20008100408 */
[----:B---3--:R-:W-:Y:S01]  /*4330*/  @!P4 IMAD.X R0, RZ, RZ, R33, P0 ;  /* 0x000000ffff00c224 */ /* 0x008fe200000e0621 */
[----:B------:R-:W3:Y:S02]  /*4340*/  SYNCS.PHASECHK.TRANS64.TRYWAIT P2, [UR7+0x68], R12 ;  /* 0x0000680cff0075a7 */ /* 0x000ee40008041107 */
[----:B--23--:R-:W-:Y:S05]  /*4350*/  @!P2 BRA `(.L_x_75) ;  /* 0x000000540024a947 */ /* 0x00cfea0003800000 */
.L_x_157:
        /* <DEDUP_REMOVED lines=8> */
[----:B------:R-:W-:Y:S01]  /*43e0*/  @!UP1 UIADD3 UR24, UPT, UPT, UR7, 0x1200, URZ ;  /* 0x0000120007189890 */ /* 0x000fe2000fffe0ff */
[----:B------:R-:W-:Y:S01]  /*43f0*/  VOTEU.ALL UP1, P4 ;  /* 0x0000000000ff7886 */ /* 0x000fe20002020000 */
[----:B------:R-:W-:Y:S01]  /*4400*/  UMOV UR27, UR35 ;  /* 0x00000023001b7c82 */ /* 0x000fe20008000000 */
[----:B------:R-:W-:Y:S02]  /*4410*/  UMOV UR28, UR36 ;  /* 0x00000024001c7c82 */ /* 0x000fe40008000000 */
[----:B------:R-:W-:Y:S01]  /*4420*/  IMAD.U32 R11, RZ, RZ, UR8 ;  /* 0x00000008ff0b7e24 */ /* 0x000fe2000f8e00ff */
[----:B------:R-:W-:Y:S01]  /*4430*/  UPRMT UR8, UR37, 0x654, UR25 ;  /* 0x0000065425087896 */ /* 0x000fe20008000019 */
[----:B------:R-:W-:Y:S02]  /*4440*/  IMAD.U32 R10, RZ, RZ, UR9 ;  /* 0x00000009ff0a7e24 */ /* 0x000fe4000f8e00ff */
[----:B------:R-:W-:Y:S01]  /*4450*/  @!P4 IMAD.X R20, RZ, RZ, R33, P0 ;  /* 0x000000ffff14c224 */ /* 0x000fe200000e0621 */
[----:B------:R-:W-:Y:S02]  /*4460*/  @!P4 R2UR UR15, R11 ;  /* 0x000000000b0fc2ca */ /* 0x000fe400000e0000 */
[----:B------:R-:W-:Y:S11]  /*4470*/  @!P4 R2UR UR14, R10 ;  /* 0x000000000a0ec2ca */ /* 0x000ff600000e0000 */
[----:B------:R-:W-:Y:S02]  /*4480*/  @!UPT UIADD3 URZ, UPT, UPT, URZ, URZ, URZ ;  /* 0x000000fffffff290 */ /* 0x000fe4000fffe0ff */
[----:B------:R2:W-:Y:S01]  /*4490*/  @!UP1 UTMALDG.3D [UR24], [UR14], desc[UR10] ;  /* 0x00000a180e0095b4 */ /* 0x0005e20008011000 */
[----:B------:R2:W-:Y:S01]  /*44a0*/  @!P4 SYNCS.ARRIVE.TRANS64.RED.A0TR RZ, [UR7+0x48], R0 ;  /* 0x00004800ffffc9a7 */ /* 0x0005e20008300407 */
[----:B------:R-:W-:Y:S01]  /*44b0*/  SYNCS.ARRIVE.TRANS64.RED.A1T0 RZ, [UR8], RZ ;  /* 0x000000ffffff79a7 */ /* 0x000fe20008100408 */
[----:B------:R-:W3:Y:S02]  /*44c0*/  SYNCS.PHASECHK.TRANS64.TRYWAIT P2, [UR7+0x70], R12 ;  /* 0x0000700cff0075a7 */ /* 0x000ee40008041107 */
[----:B--23--:R-:W-:Y:S05]  /*44d0*/  @!P2 BRA `(.L_x_76) ;  /* 0x0000005000dca947 */ /* 0x00cfea0003800000 */
.L_x_159:
[----:B------:R-:W2:Y:S01]  /*44e0*/  LDC.64 R14, c[0x0][0xb10] ;  /* 0x0002c400ff0e7b82 */ /* 0x000ea20000000a00 */
[----:B------:R-:W-:Y:S01]  /*44f0*/  @!P4 R2UR UR8, R20 ;  /* 0x000000001408c2ca */ /* 0x000fe200000e0000 */
[----:B------:R-:W-:Y:S01]  /*4500*/  VOTEU.ALL UP1, P4 ;  /* 0x0000000000ff7886 */ /* 0x000fe20002020000 */
[----:B------:R-:W-:Y:S01]  /*4510*/  @!P4 R2UR UR9, R21 ;  /* 0x000000001509c2ca */ /* 0x000fe200000e0000 */
[----:B------:R-:W-:Y:S01]  /*4520*/  UMOV UR10, 0x0 ;  /* 0x00000000000a7882 */ /* 0x000fe20000000000 */
[----:B------:R-:W-:Y:S03]  /*4530*/  UMOV UR11, 0x10000000 ;  /* 0x10000000000b7882 */ /* 0x000fe60000000000 */
[----:B------:R-:W3:Y:S01]  /*4540*/  LDC.64 R10, c[0x0][0xb18] ;  /* 0x0002c600ff0a7b82 */ /* 0x000ee20000000a00 */
[----:B------:R-:W-:Y:S01]  /*4550*/  @!UP1 UIADD3 UR18, UPT, UPT, UR34, 0x80, URZ ;  /* 0x0000008022129890 */ /* 0x000fe2000fffe0ff */
[----:B------:R-:W-:Y:S01]  /*4560*/  @P3 SHF.R.U32.HI R28, RZ, 0x10, R25 ;  /* 0x00000010ff1c3819 */ /* 0x000fe20000011619 */
[----:B------:R-:W-:Y:S01]  /*4570*/  @!UP1 UIADD3 UR16, UPT, UPT, UR7, 0x2200, URZ ;  /* 0x0000220007109890 */ /* 0x000fe2000fffe0ff */
[----:B------:R-:W-:Y:S01]  /*4580*/  VIADD R30, R30, 0x1 ;  /* 0x000000011e1e7836 */ /* 0x000fe20000000000 */
[----:B------:R-:W-:Y:S03]  /*4590*/  VOTEU.ALL UP1, P4 ;  /* 0x0000000000ff7886 */ /* 0x000fe60002020000 */
[----:B------:R-:W5:Y:S01]  /*45a0*/  @!P1 LDC R0, c[0x0][0xb20] ;  /* 0x0002c800ff009b82 */ /* 0x000f620000000800 */
[----:B------:R-:W-:Y:S01]  /*45b0*/  UMOV UR19, UR35 ;  /* 0x0000002300137c82 */ /* 0x000fe20008000000 */
[----:B------:R-:W-:Y:S01]  /*45c0*/  IMAD.U32 R21, RZ, RZ, UR8 ;  /* 0x00000008ff157e24 */ /* 0x000fe2000f8e00ff */
[----:B------:R-:W-:Y:S05]  /*45d0*/  UMOV UR20, UR36 ;  /* 0x0000002400147c82 */ /* 0x000fea0008000000 */
[----:B-1----:R-:W1:Y:S01]  /*45e0*/  @!P1 LDC R3, c[0x0][0xb0c] ;  /* 0x0002c300ff039b82 */ /* 0x002e620000000800 */
[----:B------:R-:W-:Y:S01]  /*45f0*/  IMAD.U32 R20, RZ, RZ, UR9 ;  /* 0x00000009ff147e24 */ /* 0x000fe2000f8e00ff */
[----:B------:R-:W-:Y:S01]  /*4600*/  UPRMT UR8, UR37, 0x654, UR17 ;  /* 0x0000065425087896 */ /* 0x000fe20008000011 */
[----:B------:R-:W-:Y:S03]  /*4610*/  @!P4 R2UR UR15, R21 ;  /* 0x00000000150fc2ca */ /* 0x000fe600000e0000 */
[----:B------:R-:W-:Y:S01]  /*4620*/  @!P4 R2UR UR14, R20 ;  /* 0x00000000140ec2ca */ /* 0x000fe200000e0000 */
[----:B------:R-:W-:Y:S11]  /*4630*/  @!P4 IMAD.MOV.U32 R20, RZ, RZ, 0x1000 ;  /* 0x00001000ff14c424 */ /* 0x000ff600078e00ff */
[----:B------:R-:W-:Y:S01]  /*4640*/  @!UPT UIADD3 URZ, UPT, UPT, URZ, URZ, URZ ;  /* 0x000000fffffff290 */ /* 0x000fe2000fffe0ff */
[----:B------:R1:W-:Y:S01]  /*4650*/  @!UP1 UTMALDG.3D [UR16], [UR14], desc[UR10] ;  /* 0x00000a100e0095b4 */ /* 0x0003e20008011000 */
[----:B------:R1:W-:Y:S02]  /*4660*/  @!P4 SYNCS.ARRIVE.TRANS64.RED.A0TR RZ, [UR7+0x50], R20 ;  /* 0x00005014ffffc9a7 */ /* 0x0003e40008300407 */
[----:B-1----:R-:W-:Y:S01]  /*4670*/  @!P1 ISETP.NE.AND P2, PT, R3, 0x1, PT ;  /* 0x000000010300980c */ /* 0x002fe20003f45270 */
[C---:B--2---:R-:W-:Y:S01]  /*4680*/  @!P1 IMAD.HI.U32 R14, R13.reuse, R14, RZ ;  /* 0x0000000e0d0e9227 */ /* 0x044fe200078e00ff */
[----:B---3--:R-:W-:Y:S03]  /*4690*/  @!P1 ISETP.NE.AND P0, PT, R10, 0x1, PT ;  /* 0x000000010a00980c */ /* 0x008fe60003f05270 */
[C---:B------:R-:W-:Y:S01]  /*46a0*/  @!P1 IMAD.HI.U32 R11, R8.reuse, R11, RZ ;  /* 0x0000000b080b9227 */ /* 0x040fe200078e00ff */
[----:B------:R-:W-:Y:S04]  /*46b0*/  @!P1 SHF.R.U32.HI R14, RZ, R15, R14 ;  /* 0x0000000fff0e9219 */ /* 0x000fe8000001160e */
[----:B-----5:R-:W-:Y:S01]  /*46c0*/  @!P1 SHF.R.U32.HI R9, RZ, R0, R11 ;  /* 0x00000000ff099219 */ /* 0x020fe2000001160b */
[----:B------:R-:W-:Y:S01]  /*46d0*/  SYNCS.ARRIVE.TRANS64.RED.A1T0 RZ, [UR8], RZ ;  /* 0x000000ffffff79a7 */ /* 0x000fe20008100408 */
[----:B------:R-:W-:Y:S02]  /*46e0*/  @!P1 SEL R14, R13, R14, !P2 ;  /* 0x0000000e0d0e9207 */ /* 0x000fe40005000000 */
[----:B------:R-:W-:Y:S01]  /*46f0*/  @!P1 SEL R9, R8, R9, !P0 ;  /* 0x0000000908099207 */ /* 0x000fe20004000000 */
[----:B------:R-:W1:Y:S04]  /*4700*/  SYNCS.PHASECHK.TRANS64.TRYWAIT P5, [UR7+0x78], R12 ;  /* 0x0000780cff0075a7 */ /* 0x000e6800080a1107 */
[----:B------:R-:W-:Y:S02]  /*4710*/  @!P1 IMAD.IADD R0, R9, 0x1, -R14 ;  /* 0x0000000109009824 */ /* 0x000fe400078e0a0e */
[----:B------:R-:W-:Y:S02]  /*4720*/  @!P1 IMAD.IADD R9, R14, 0x1, -R9 ;  /* 0x000000010e099824 */ /* 0x000fe400078e0a09 */
[----:B------:R-:W-:Y:S02]  /*4730*/  @!P1 IMAD R13, R0, R3, R13 ;  /* 0x00000003000d9224 */ /* 0x000fe400078e020d */
[----:B------:R-:W-:Y:S01]  /*4740*/  @!P1 IMAD R8, R9, R10, R8 ;  /* 0x0000000a09089224 */ /* 0x000fe200078e0208 */
[----:B-1----:R-:W-:Y:S06]  /*4750*/  @!P5 BRA `(.L_x_77) ;  /* 0x000000500054d947 */ /* 0x002fec0003800000 */
.L_x_161:
[----:B-1----:R-:W-:Y:S01]  /*4760*/  @!P4 IADD3 R3, P0, PT, R32, 0x580, RZ ;  /* 0x000005802003c810 */ /* 0x002fe20007f1e0ff */
[----:B------:R-:W-:Y:S01]  /*4770*/  VOTEU.ALL UP1, P4 ;  /* 0x0000000000ff7886 */ /* 0x000fe20002020000 */
[----:B------:R-:W-:Y:S01]  /*4780*/  UMOV UR18, 0x0 ;  /* 0x0000000000127882 */ /* 0x000fe20000000000 */
[----:B------:R-:W-:Y:S01]  /*4790*/  UMOV UR19, 0x10000000 ;  /* 0x1000000000137882 */ /* 0x000fe20000000000 */
[----:B------:R-:W-:Y:S01]  /*47a0*/  @!P4 R2UR UR9, R3 ;  /* 0x000000000309c2ca */ /* 0x000fe200000e0000 */
[----:B------:R-:W-:Y:S01]  /*47b0*/  @!P4 IMAD.X R0, RZ, RZ, R33, P0 ;  /* 0x000000ffff00c224 */ /* 0x000fe200000e0621 */
[----:B------:R-:W-:Y:S01]  /*47c0*/  @!UP1 UIADD3 UR10, UPT, UPT, UR34, 0xc0, URZ ;  /* 0x000000c0220a9890 */ /* 0x000fe2000fffe0ff */
[----:B------:R-:W-:Y:S01]  /*47d0*/  ISETP.NE.AND P0, PT, R30, 0x2, PT ;  /* 0x000000021e00780c */ /* 0x000fe20003f05270 */
[----:B------:R-:W-:Y:S01]  /*47e0*/  UMOV UR11, UR35 ;  /* 0x00000023000b7c82 */ /* 0x000fe20008000000 */
[----:B------:R-:W-:Y:S01]  /*47f0*/  UMOV UR12, UR36 ;  /* 0x00000024000c7c82 */ /* 0x000fe20008000000 */
[----:B------:R-:W-:Y:S01]  /*4800*/  @!P4 R2UR UR8, R0 ;  /* 0x000000000008c2ca */ /* 0x000fe200000e0000 */
[----:B------:R-:W-:Y:S01]  /*4810*/  IMAD.IADD R20, R8, 0x1, R83 ;  /* 0x0000000108147824 */ /* 0x000fe200078e0253 */
[----:B------:R-:W-:Y:S01]  /*4820*/  @P3 R2UR UR36, R28 ;  /* 0x000000001c2432ca */ /* 0x000fe200000e0000 */
[----:B------:R-:W-:Y:S01]  /*4830*/  IMAD.IADD R21, R13, 0x1, R90 ;  /* 0x000000010d157824 */ /* 0x000fe200078e025a */
[----:B------:R-:W-:Y:S02]  /*4840*/  SEL R0, RZ, 0x1, P0 ;  /* 0x00000001ff007807 */ /* 0x000fe40000000000 */
[----:B------:R-:W-:Y:S01]  /*4850*/  LOP3.LUT R31, R31, 0x1, RZ, 0x3c, !PT ;  /* 0x000000011f1f7812 */ /* 0x000fe200078e3cff */
[----:B------:R-:W-:Y:S01]  /*4860*/  IMAD.U32 R10, RZ, RZ, UR9 ;  /* 0x00000009ff0a7e24 */ /* 0x000fe2000f8e00ff */
[----:B------:R-:W-:Y:S01]  /*4870*/  @!UP1 UIADD3 UR9, UPT, UPT, UR7, 0x58, URZ ;  /* 0x0000005807099890 */ /* 0x000fe2000fffe0ff */
[----:B------:R-:W-:Y:S02]  /*4880*/  LOP3.LUT R29, R29, R0, RZ, 0x3c, !PT ;  /* 0x000000001d1d7212 */ /* 0x000fe400078e3cff */
[----:B------:R-:W-:Y:S02]  /*4890*/  SEL R30, R30, RZ, P0 ;  /* 0x000000ff1e1e7207 */ /* 0x000fe40000000000 */
[----:B------:R-:W-:Y:S01]  /*48a0*/  IMAD.U32 R11, RZ, RZ, UR8 ;  /* 0x00000008ff0b7e24 */ /* 0x000fe2000f8e00ff */
[----:B------:R-:W-:Y:S01]  /*48b0*/  @!P4 R2UR UR14, R10 ;  /* 0x000000000a0ec2ca */ /* 0x000fe200000e0000 */
[----:B------:R-:W-:Y:S01]  /*48c0*/  @!UP1 UIADD3 UR8, UPT, UPT, UR7, 0x3200, URZ ;  /* 0x0000320007089890 */ /* 0x000fe2000fffe0ff */
[----:B------:R-:W-:Y:S02]  /*48d0*/  VOTEU.ALL UP1, P4 ;  /* 0x0000000000ff7886 */ /* 0x000fe40002020000 */
[----:B------:R-:W-:Y:S11]  /*48e0*/  @!P4 R2UR UR15, R11 ;  /* 0x000000000b0fc2ca */ /* 0x000ff600000e0000 */
[----:B------:R-:W-:Y:S02]  /*48f0*/  @!UPT UIADD3 URZ, UPT, UPT, URZ, URZ, URZ ;  /* 0x000000fffffff290 */ /* 0x000fe4000fffe0ff */
[----:B------:R2:W-:Y:S01]  /*4900*/  @!UP1 UTMALDG.3D [UR8], [UR14], desc[UR18] ;  /* 0x000012080e0095b4 */ /* 0x0005e20008011000 */
[----:B------:R2:W-:Y:S01]  /*4910*/  @!P4 SYNCS.ARRIVE.TRANS64.RED.A0TR RZ, [UR7+0x58], R23 ;  /* 0x00005817ffffc9a7 */ /* 0x0005e20008300407 */
[----:B------:R-:W-:Y:S01]  /*4920*/  UPLOP3.LUT UP1, UPT, UPT, UPT, UPT, 0x80, 0x8 ;  /* 0x000000000008789c */ /* 0x000fe20003f2f070 */
[----:B------:R-:W-:Y:S01]  /*4930*/  SYNCS.ARRIVE.TRANS64.RED.A1T0 RZ, [UR13], RZ ;  /* 0x000000ffffff79a7 */ /* 0x000fe2000810040d */
[----:B------:R-:W-:Y:S09]  /*4940*/  @P3 BRA `(.L_x_78) ;  /* 0xfffffff000943947 */ /* 0x000ff2000383ffff */
[----:B------:R-:W-:-:S04]  /*4950*/  SHF.L.U32 R3, R31, 0x1f, RZ ;  /* 0x0000001f1f037819 */ /* 0x000fc800000006ff */
[----:B------:R-:W1:Y:S02]  /*4960*/  SYNCS.PHASECHK.TRANS64.TRYWAIT P0, [UR7+0x60], R3 ;  /* 0x00006003ff0075a7 */ /* 0x000e640008001107 */
[----:B-1----:R-:W-:Y:S05]  /*4970*/  @!P0 BRA `(.L_x_79) ;  /* 0x0000004c00e48947 */ /* 0x002fea0003800000 */
.L_x_163:
[----:B------:R-:W3:Y:S02]  /*4980*/  SYNCS.PHASECHK.TRANS64.TRYWAIT P0, [UR7+0x68], R3 ;  /* 0x00006803ff0075a7 */ /* 0x000ee40008001107 */
[----:B---3--:R-:W-:Y:S05]  /*4990*/  @!P0 BRA `(.L_x_80) ;  /* 0x0000004c00f48947 */ /* 0x008fea0003800000 */
.L_x_165:
[----:B------:R-:W3:Y:S02]  /*49a0*/  SYNCS.PHASECHK.TRANS64.TRYWAIT P0, [UR7+0x70], R3 ;  /* 0x00007003ff0075a7 */ /* 0x000ee40008001107 */
[----:B---3--:R-:W-:Y:S05]  /*49b0*/  @!P0 BRA `(.L_x_81) ;  /* 0x0000005000048947 */ /* 0x008fea0003800000 */
.L_x_167:
[----:B-1----:R-:W-:-:S07]  /*49c0*/  MOV R0, UR7 ;  /* 0x0000000700007c02 */ /* 0x002fce0008000f00 */
.L_x_82:
[----:B-1----:R-:W-:-:S04]  /*49d0*/  SHF.L.U32 R3, R31, 0x1f, RZ ;  /* 0x0000001f1f037819 */ /* 0x002fc800000006ff */
[----:B------:R1:W3:Y:S03]  /*49e0*/  SYNCS.PHASECHK.TRANS64.TRYWAIT P0, [R0+URZ+0x78], R3 ;  /* 0x00007803000075a7 */ /* 0x0002e600080011ff */
[----:B---3--:R-:W-:Y:S05]  /*49f0*/  @!P0 NANOSLEEP.SYNCS 0x989680 ;  /* 0x009896800000895d */ /* 0x008fea0003900000 */
[----:B------:R-:W3:Y:S02]  /*4a00*/  @!P0 SYNCS.PHASECHK.TRANS64 P0, [R0+URZ+0x78], R3 ;  /* 0x00007803000085a7 */ /* 0x000ee400080010ff */
[----:B--23--:R-:W-:Y:S05]  /*4a10*/  @P0 EXIT ;  /* 0x000000000000094d */ /* 0x00cfea0003800000 */
[----:B------:R-:W-:Y:S05]  /*4a20*/  BRA `(.L_x_82) ;  /* 0xfffffffc00e87947 */ /* 0x000fea000383ffff */
.L_x_67:
[----:B------:R-:W-:-:S06]  /*4a30*/  UISETP.GE.AND UP1, UPT, UR8, 0x4, UPT ;  /* 0x000000040800788c */ /* 0x000fcc000bf26270 */
[----:B------:R-:W-:-:S13]  /*4a40*/  PLOP3.LUT P0, PT, PT, PT, UP1, 0x80, 0x8 ;  /* 0x000000000008781c */ /* 0x000fda0003f0f018 */
[----:B------:R-:W-:Y:S05]  /*4a50*/  @!P0 EXIT ;  /* 0x000000000000894d */ /* 0x000fea0003800000 */
[----:B------:R-:W-:Y:S01]  /*4a60*/  BAR.SYNC.DEFER_BLOCKING 0x6, 0xa0 ;  /* 0x0182800000007b1d */ /* 0x000fe20000010000 */
[C---:B------:R-:W-:Y:S01]  /*4a70*/  IMAD.SHL.U32 R2, R103.reuse, 0x40, RZ ;  /* 0x0000004067027824 */ /* 0x040fe200078e00ff */
[C---:B------:R-:W-:Y:S01]  /*4a80*/  LOP3.LUT R105, R103.reuse, 0x60, RZ, 0xc0, !PT ;  /* 0x0000006067697812 */ /* 0x040fe200078ec0ff */
[C---:B------:R-:W-:Y:S02]  /*4a90*/  IMAD.SHL.U32 R95, R103.reuse, 0x20, RZ ;  /* 0x00000020675f7824 */ /* 0x040fe400078e00ff */
[----:B------:R-:W-:Y:S02]  /*4aa0*/  HFMA2 R44, -RZ, RZ, 0, 0 ;  /* 0x00000000ff2c7431 */ /* 0x000fe400000001ff */
[C---:B------:R-:W-:Y:S01]  /*4ab0*/  IMAD.SHL.U32 R0, R103.reuse, 0x8, RZ ;  /* 0x0000000867007824 */ /* 0x040fe200078e00ff */
[----:B------:R-:W-:Y:S01]  /*4ac0*/  UMOV UR49, 0x400 ;  /* 0x0000040000317882 */ /* 0x000fe20000000000 */
[----:B------:R-:W1:Y:S01]  /*4ad0*/  LDC R93, c[0x0][0x370] ;  /* 0x0000dc00ff5d7b82 */ /* 0x000e620000000800 */
[----:B------:R-:W-:Y:S01]  /*4ae0*/  ULEA UR49, UR37, UR49, 0x18 ;  /* 0x0000003125317291 */ /* 0x000fe2000f8ec0ff */
[----:B------:R-:W-:Y:S01]  /*4af0*/  LOP3.LUT R5, R2, 0x180, RZ, 0xc0, !PT ;  /* 0x0000018002057812 */ /* 0x000fe200078ec0ff */
[----:B------:R-:W-:Y:S01]  /*4b00*/  IMAD.U32 R46, R103, 0x10000, RZ ;  /* 0x00010000672e7824 */ /* 0x000fe200078e00ff */
[----:B------:R-:W-:Y:S01]  /*4b10*/  LOP3.LUT R95, R95, 0xc00, RZ, 0xc0, !PT ;  /* 0x00000c005f5f7812 */ /* 0x000fe200078ec0ff */
[----:B------:R-:W-:Y:S01]  /*4b20*/  UIADD3 UR4, UPT, UPT, UR49, 0x4200, URZ ;  /* 0x0000420031047890 */ /* 0x000fe2000fffe0ff */
[----:B------:R-:W-:Y:S01]  /*4b30*/  LOP3.LUT R0, R5, 0x30, R0, 0xf8, !PT ;  /* 0x0000003005007812 */ /* 0x000fe200078ef800 */
[----:B------:R-:W-:Y:S01]  /*4b40*/  IMAD.SHL.U32 R5, R103, 0x2, RZ ;  /* 0x0000000267057824 */ /* 0x000fe200078e00ff */
[----:B------:R-:W2:Y:S01]  /*4b50*/  LDC R42, c[0x0][0xb0c] ;  /* 0x0002c300ff2a7b82 */ /* 0x000ea20000000800 */
[----:B------:R-:W-:Y:S01]  /*4b60*/  LOP3.LUT R95, R95, 0x40, R2, 0xf8, !PT ;  /* 0x000000405f5f7812 */ /* 0x000fe200078ef802 */
[----:B------:R-:W-:Y:S01]  /*4b70*/  IMAD.MOV.U32 R102, RZ, RZ, RZ ;  /* 0x000000ffff667224 */ /* 0x000fe200078e00ff */
[----:B------:R-:W-:Y:S01]  /*4b80*/  LOP3.LUT R46, R46, 0x600000, RZ, 0xc0, !PT ;  /* 0x006000002e2e7812 */ /* 0x000fe200078ec0ff */
[----:B------:R-:W-:Y:S01]  /*4b90*/  IMAD.MOV.U32 R107, RZ, RZ, RZ ;  /* 0x000000ffff6b7224 */ /* 0x000fe200078e00ff */
[----:B------:R-:W-:-:S02]  /*4ba0*/  LOP3.LUT R0, R0, 0x20, R5, 0x78, !PT ;  /* 0x0000002000007812 */ /* 0x000fc400078e7805 */
[----:B------:R-:W-:Y:S02]  /*4bb0*/  CS2R R100, SRZ ;  /* 0x0000000000647805 */ /* 0x000fe4000001ff00 */
[----:B------:R-:W-:Y:S01]  /*4bc0*/  LOP3.LUT R95, R95, 0x200, R2, 0xf8, !PT ;  /* 0x000002005f5f7812 */ /* 0x000fe200078ef802 */
[----:B------:R-:W4:Y:S01]  /*4bd0*/  LDC R92, c[0x0][0xb20] ;  /* 0x0002c800ff5c7b82 */ /* 0x000f220000000800 */
[----:B------:R-:W3:Y:S01]  /*4be0*/  LDS R3, [UR49+0x140] ;  /* 0x00014031ff037984 */ /* 0x000ee20008000800 */
[----:B------:R-:W-:Y:S01]  /*4bf0*/  LOP3.LUT R103, R103, 0x2, RZ, 0xc0, !PT ;  /* 0x0000000267677812 */ /* 0x000fe200078ec0ff */
[----:B------:R-:W-:Y:S01]  /*4c00*/  IMAD.MOV.U32 R99, RZ, RZ, RZ ;  /* 0x000000ffff637224 */ /* 0x000fe200078e00ff */
[----:B------:R-:W-:Y:S01]  /*4c10*/  LOP3.LUT R95, R95, R0, RZ, 0xfc, !PT ;  /* 0x000000005f5f7212 */ /* 0x000fe200078efcff */
[----:B------:R-:W-:Y:S01]  /*4c20*/  IMAD.U32 R104, RZ, RZ, UR4 ;  /* 0x00000004ff687e24 */ /* 0x000fe2000f8e00ff */
[----:B------:R-:W-:Y:S01]  /*4c30*/  IADD3 R97, PT, PT, -R103, RZ, RZ ;  /* 0x000000ff67617210 */ /* 0x000fe20007ffe1ff */
[----:B------:R-:W1:Y:S01]  /*4c40*/  LDCU.64 UR52, c[0x0][0x348] ;  /* 0x00006900ff3477ac */ /* 0x000e620008000a00 */
[----:B------:R-:W1:Y:S01]  /*4c50*/  LDC R41, c[0x0][0xb30] ;  /* 0x0002cc00ff297b82 */ /* 0x000e620000000800 */
[----:B------:R-:W1:Y:S01]  /*4c60*/  LDCU.64 UR38, c[0x0][0x888] ;  /* 0x00011100ff2677ac */ /* 0x000e620008000a00 */
[----:B------:R-:W1:Y:S06]  /*4c70*/  LDCU.64 UR44, c[0x0][0x890] ;  /* 0x00011200ff2c77ac */ /* 0x000e6c0008000a00 */
[----:B------:R-:W1:Y:S01]  /*4c80*/  LDC.64 R88, c[0x0][0xb10] ;  /* 0x0002c400ff587b82 */ /* 0x000e620000000a00 */
[----:B------:R-:W-:-:S07]  /*4c90*/  UIADD3 UR48, UPT, UPT, UR49, 0x200, URZ ;  /* 0x0000020031307890 */ /* 0x000fce000fffe0ff */
[----:B------:R-:W1:Y:S08]  /*4ca0*/  LDC.64 R38, c[0x0][0xb18] ;  /* 0x0002c600ff267b82 */ /* 0x000e700000000a00 */
[----:B------:R-:W1:Y:S08]  /*4cb0*/  LDC.64 R36, c[0x0][0xb28] ;  /* 0x0002ca00ff247b82 */ /* 0x000e700000000a00 */
[----:B------:R-:W1:Y:S01]  /*4cc0*/  LDC.64 R86, c[0x0][0x8b0] ;  /* 0x00022c00ff567b82 */ /* 0x000e620000000a00 */
[----:B---3--:R-:W-:-:S07]  /*4cd0*/  IMAD.IADD R46, R3, 0x1, R46 ;  /* 0x00000001032e7824 */ /* 0x008fce00078e022e */
[----:B------:R-:W3:Y:S08]  /*4ce0*/  LDC.64 R84, c[0x0][0x8a8] ;  /* 0x00022a00ff547b82 */ /* 0x000ef00000000a00 */
[----:B--2-4-:R-:W1:Y:S02]  /*4cf0*/  LDC R94, c[0x0][0x374] ;  /* 0x0000dd00ff5e7b82 */ /* 0x014e640000000800 */
.L_x_124:
[----:B------:R-:W-:Y:S02]  /*4d00*/  LEA R0, R107, UR49, 0x3 ;  /* 0x000000316b007c11 */ /* 0x000fe4000f8e18ff */
[----:B------:R-:W-:Y:S02]  /*4d10*/  SHF.L.U32 R3, R101, 0x1f, RZ ;  /* 0x0000001f65037819 */ /* 0x000fe400000006ff */
[----:B------:R-:W-:Y:S02]  /*4d20*/  LEA R16, R107, UR49, 0x4 ;  /* 0x000000316b107c11 */ /* 0x000fe4000f8e20ff */
[----:B------:R-:W2:Y:S02]  /*4d30*/  SYNCS.PHASECHK.TRANS64.TRYWAIT P0, [R0+URZ+0x90], R3 ;  /* 0x00009003000075a7 */ /* 0x000ea400080011ff */
[----:B-12---:R-:W-:Y:S05]  /*4d40*/  @!P0 BRA `(.L_x_83) ;  /* 0x0000004c00388947 */ /* 0x006fea0003800000 */
.L_x_168:
[----:B------:R-:W4:Y:S01]  /*4d50*/  LDC.64 R12, c[0x0][0xb10] ;  /* 0x0002c400ff0c7b82 */ /* 0x000f220000000a00 */
[----:B------:R-:W3:Y:S01]  /*4d60*/  LDS.128 R16, [R16+0x120] ;  /* 0x0001200010107984 */ /* 0x000ee20000000c00 */
[----:B-1----:R-:W-:Y:S01]  /*4d70*/  ISETP.NE.AND P1, PT, R41, 0x1, PT ;  /* 0x000000012900780c */ /* 0x002fe20003f25270 */
[----:B--2---:R-:W-:Y:S01]  /*4d80*/  VIADD R0, R0, 0xa0 ;  /* 0x000000a000007836 */ /* 0x004fe20000000000 */
[----:B------:R-:W-:Y:S04]  /*4d90*/  ISETP.GE.AND P0, PT, R40, 0x1, PT ;  /* 0x000000012800780c */ /* 0x000fe80003f06270 */
[----:B------:R-:W1:Y:S01]  /*4da0*/  LDC.64 R10, c[0x0][0xb18] ;  /* 0x0002c600ff0a7b82 */ /* 0x000e620000000a00 */
[----:B------:R-:W-:Y:S01]  /*4db0*/  PRMT R0, RZ, 0x654, R0 ;  /* 0x00000654ff007816 */ /* 0x000fe20000000000 */
[----:B------:R-:W-:Y:S01]  /*4dc0*/  @!PT LDS RZ, [RZ] ;  /* 0x00000000fffff984 */ /* 0x000fe20000000800 */
[----:B------:R-:W-:Y:S01]  /*4dd0*/  @!PT LDS RZ, [RZ] ;  /* 0x00000000fffff984 */ /* 0x000fe20000000800 */
[----:B------:R-:W-:Y:S01]  /*4de0*/  @!PT LDS RZ, [RZ] ;  /* 0x00000000fffff984 */ /* 0x000fe20000000800 */
[----:B------:R-:W-:Y:S01]  /*4df0*/  @!PT LDS RZ, [RZ] ;  /* 0x00000000fffff984 */ /* 0x000fe20000000800 */
[----:B------:R2:W-:Y:S06]  /*4e00*/  MEMBAR.ALL.CTA ;  /* 0x0000000000007992 */ /* 0x0005ec0000008000 */
[----:B--2---:R-:W2:Y:S01]  /*4e10*/  FENCE.VIEW.ASYNC.S ;  /* 0x00000000000073c6 */ /* 0x004ea20000000000 */
[----:B------:R-:W1:Y:S08]  /*4e20*/  @!P1 LDC R14, c[0x0][0xb20] ;  /* 0x0002c800ff0e9b82 */ /* 0x000e700000000800 */
[----:B------:R-:W1:Y:S01]  /*4e30*/  @!P1 LDC R9, c[0x0][0xb0c] ;  /* 0x0002c300ff099b82 */ /* 0x000e620000000800 */
[----:B--2---:R2:W-:Y:S01]  /*4e40*/  SYNCS.ARRIVE.TRANS64.RED.A1T0 RZ, [R0+URZ], RZ ;  /* 0x000000ff00ff79a7 */ /* 0x0045e200081004ff */
[----:B---3--:R-:W-:Y:S04]  /*4e50*/  LOP3.LUT P4, RZ, R18, 0x1, RZ, 0xc0, !PT ;  /* 0x0000000112ff7812 */ /* 0x008fe8000788c0ff */
[----:B------:R-:W-:Y:S09]  /*4e60*/  P2R R106, PR, RZ, 0x10 ;  /* 0x00000010ff6a7803 */ /* 0x000ff20000000000 */
[----:B------:R-:W-:Y:S02]  /*4e70*/  @P4 MOV R45, R16 ;  /* 0x00000010002d4202 */ /* 0x000fe40000000f00 */
[----:B------:R-:W-:Y:S01]  /*4e80*/  @P4 LOP3.LUT R43, R17, 0xffff, RZ, 0xc0, !PT ;  /* 0x0000ffff112b4812 */ /* 0x000fe200078ec0ff */
[----:B--2-4-:R-:W-:Y:S06]  /*4e90*/  @!P0 BRA `(.L_x_84) ;  /* 0x0000000000a48947 */ /* 0x014fec0003800000 */
[----:B------:R-:W-:Y:S01]  /*4ea0*/  IMAD.HI.U32 R23, R94, R39, RZ ;  /* 0x000000275e177227 */ /* 0x000fe200078e00ff */
[----:B------:R-:W-:Y:S02]  /*4eb0*/  ISETP.NE.AND P0, PT, R38, 0x1, PT ;  /* 0x000000012600780c */ /* 0x000fe40003f05270 */
[----:B------:R-:W-:Y:S01]  /*4ec0*/  ISETP.NE.AND P2, PT, R40, 0x1, PT ;  /* 0x000000012800780c */ /* 0x000fe20003f45270 */
[----:B------:R-:W-:Y:S01]  /*4ed0*/  IMAD.HI.U32 R22, R93, R88, RZ ;  /* 0x000000585d167227 */ /* 0x000fe200078e00ff */
[----:B------:R-:W-:Y:S02]  /*4ee0*/  SHF.R.U32.HI R23, RZ, R92, R23 ;  /* 0x0000005cff177219 */ /* 0x000fe40000011617 */
[----:B------:R-:W-:Y:S01]  /*4ef0*/  ISETP.NE.AND P3, PT, R42, 0x1, PT ;  /* 0x000000012a00780c */ /* 0x000fe20003f65270 */
[----:B------:R-:W-:Y:S01]  /*4f00*/  IMAD.HI.U32 R26, R45, R88, RZ ;  /* 0x000000582d1a7227 */ /* 0x000fe200078e00ff */
[----:B------:R-:W-:Y:S02]  /*4f10*/  SHF.R.U32.HI R22, RZ, R89, R22 ;  /* 0x00000059ff167219 */ /* 0x000fe40000011616 */
[----:B------:R-:W-:Y:S01]  /*4f20*/  SEL R3, R94, R23, !P0 ;  /* 0x000000175e037207 */ /* 0x000fe20004000000 */
[----:B------:R-:W-:Y:S01]  /*4f30*/  IMAD.HI.U32 R23, R43, R39, RZ ;  /* 0x000000272b177227 */ /* 0x000fe200078e00ff */
[----:B------:R-:W-:Y:S02]  /*4f40*/  SEL R7, R93, R22, !P3 ;  /* 0x000000165d077207 */ /* 0x000fe40005800000 */
[----:B------:R-:W-:Y:S01]  /*4f50*/  SHF.R.U32.HI R26, RZ, R89, R26 ;  /* 0x00000059ff1a7219 */ /* 0x000fe2000001161a */
[-C--:B------:R-:W-:Y:S04]  /*4f60*/  IMAD.HI.U32 R22, R3, R36.reuse, RZ ;  /* 0x0000002403167227 */ /* 0x080fe800078e00ff */
[----:B------:R-:W-:Y:S01]  /*4f70*/  IMAD.HI.U32 R24, R7, R36, RZ ;  /* 0x0000002407187227 */ /* 0x000fe200078e00ff */
[-C--:B------:R-:W-:Y:S02]  /*4f80*/  @P2 SHF.R.U32.HI R3, RZ, R37.reuse, R22 ;  /* 0x00000025ff032219 */ /* 0x080fe40000011616 */
[----:B------:R-:W-:Y:S02]  /*4f90*/  SHF.R.U32.HI R22, RZ, R92, R23 ;  /* 0x0000005cff167219 */ /* 0x000fe40000011617 */
[----:B------:R-:W-:Y:S01]  /*4fa0*/  @P2 SHF.R.U32.HI R7, RZ, R37, R24 ;  /* 0x00000025ff072219 */ /* 0x000fe20000011618 */
[C---:B------:R-:W-:Y:S01]  /*4fb0*/  IMAD R2, R40.reuse, R3, RZ ;  /* 0x0000000328027224 */ /* 0x040fe200078e02ff */
[----:B------:R-:W-:Y:S02]  /*4fc0*/  SEL R5, R43, R22, !P0 ;  /* 0x000000162b057207 */ /* 0x000fe40004000000 */
[----:B------:R-:W-:Y:S01]  /*4fd0*/  SEL R3, R45, R26, !P3 ;  /* 0x0000001a2d037207 */ /* 0x000fe20005800000 */
[----:B------:R-:W-:Y:S01]  /*4fe0*/  IMAD R4, R40, R7, RZ ;  /* 0x0000000728047224 */ /* 0x000fe200078e02ff */
[C---:B------:R-:W-:Y:S01]  /*4ff0*/  ISETP.GE.AND P0, PT, R5.reuse, R2, PT ;  /* 0x000000020500720c */ /* 0x040fe20003f06270 */
[----:B------:R-:W-:Y:S03]  /*5000*/  IMAD.HI.U32 R6, R5, R36, RZ ;  /* 0x0000002405067227 */ /* 0x000fe600078e00ff */
[----:B------:R-:W-:Y:S01]  /*5010*/  ISETP.GE.OR P0, PT, R3, R4, P0 ;  /* 0x000000040300720c */ /* 0x000fe20000706670 */
[----:B------:R-:W-:Y:S01]  /*5020*/  IMAD.MOV R4, RZ, RZ, -R3 ;  /* 0x000000ffff047224 */ /* 0x000fe200078e0a03 */
[-C--:B------:R-:W-:Y:S03]  /*5030*/  SHF.R.U32.HI R6, RZ, R37.reuse, R6 ;  /* 0x00000025ff067219 */ /* 0x080fe60000011606 */
[----:B------:R-:W-:Y:S01]  /*5040*/  IMAD R45, R42, R4, R45 ;  /* 0x000000042a2d7224 */ /* 0x000fe200078e022d */
[----:B------:R-:W-:Y:S05]  /*5050*/  SEL R15, R5, R6, !P2 ;  /* 0x00000006050f7207 */ /* 0x000fea0005000000 */
[----:B------:R-:W-:Y:S02]  /*5060*/  IMAD.MOV R6, RZ, RZ, -R15 ;  /* 0x000000ffff067224 */ /* 0x000fe400078e0a0f */
[C---:B------:R-:W-:Y:S04]  /*5070*/  @!P0 IMAD.HI.U32 R2, R3.reuse, R36, RZ ;  /* 0x0000002403028227 */ /* 0x040fe800078e00ff */
[----:B------:R-:W-:Y:S01]  /*5080*/  IMAD R6, R40, R6, R5 ;  /* 0x0000000628067224 */ /* 0x000fe200078e0205 */
[----:B------:R-:W-:Y:S04]  /*5090*/  @!P0 SHF.R.U32.HI R2, RZ, R37, R2 ;  /* 0x00000025ff028219 */ /* 0x000fe80000011602 */
[----:B------:R-:W-:Y:S02]  /*50a0*/  @!P0 SEL R0, R3, R2, !P2 ;  /* 0x0000000203008207 */ /* 0x000fe40005000000 */
[----:B------:R-:W-:Y:S02]  /*50b0*/  IADD3 R2, PT, PT, -R5, RZ, RZ ;  /* 0x000000ff05027210 */ /* 0x000fe40007ffe1ff */
[----:B------:R-:W-:Y:S01]  /*50c0*/  @!P0 IADD3 R8, PT, PT, R15, -R0, RZ ;  /* 0x800000000f088210 */ /* 0x000fe20007ffe0ff */
[----:B------:R-:W-:Y:S02]  /*50d0*/  @!P0 IMAD R0, R7, R6, R0 ;  /* 0x0000000607008224 */ /* 0x000fe400078e0200 */
[----:B------:R-:W-:Y:S02]  /*50e0*/  IMAD R43, R38, R2, R43 ;  /* 0x00000002262b7224 */ /* 0x000fe400078e022b */
[----:B------:R-:W-:Y:S02]  /*50f0*/  @!P0 IMAD R5, R8, R40, R3 ;  /* 0x0000002808058224 */ /* 0x000fe400078e0203 */
[----:B------:R-:W-:Y:S04]  /*5100*/  @!P0 IMAD.MOV.U32 R3, RZ, RZ, R0 ;  /* 0x000000ffff038224 */ /* 0x000fe800078e0000 */
[----:B------:R-:W-:Y:S02]  /*5110*/  IMAD R45, R3, R42, R45 ;  /* 0x0000002a032d7224 */ /* 0x000fe400078e022d */
[----:B------:R-:W-:Y:S07]  /*5120*/  IMAD R43, R5, R38, R43 ;  /* 0x00000026052b7224 */ /* 0x000fee00078e022b */
.L_x_84:
[----:B-1----:R-:W-:Y:S01]  /*5130*/  @!P1 ISETP.NE.AND P0, PT, R10, 0x1, PT ;  /* 0x000000010a00980c */ /* 0x002fe20003f05270 */
[----:B------:R-:W-:Y:S01]  /*5140*/  @!P1 IMAD.HI.U32 R0, R45, R12, RZ ;  /* 0x0000000c2d009227 */ /* 0x000fe200078e00ff */
[----:B------:R-:W-:Y:S01]  /*5150*/  @!P1 ISETP.NE.AND P2, PT, R9, 0x1, PT ;  /* 0x000000010900980c */ /* 0x000fe20003f45270 */
[----:B------:R-:W-:Y:S01]  /*5160*/  ULOP3.LUT UP0, URZ, UR48, 0x1b0, URZ, 0xc0, !UPT ;  /* 0x000001b030ff7892 */ /* 0x000fe2000f80c0ff */
[----:B------:R-:W-:Y:S01]  /*5170*/  R2UR UR42, R21 ;  /* 0x00000000152a72ca */ /* 0x000fe200000e0000 */
[----:B------:R-:W-:Y:S01]  /*5180*/  @!P1 IMAD.HI.U32 R3, R43, R11, RZ ;  /* 0x0000000b2b039227 */ /* 0x000fe200078e00ff */
[----:B------:R-:W-:Y:S02]  /*5190*/  @!P1 SHF.R.U32.HI R0, RZ, R13, R0 ;  /* 0x0000000dff009219 */ /* 0x000fe40000011600 */
[----:B------:R-:W-:Y:S01]  /*51a0*/  R2UR UR41, R20 ;  /* 0x00000000142972ca */ /* 0x000fe200000e0000 */
[----:B------:R-:W-:Y:S01]  /*51b0*/  VIADD R107, R107, 0x1 ;  /* 0x000000016b6b7836 */ /* 0x000fe20000000000 */
[----:B------:R-:W-:Y:S02]  /*51c0*/  @!P1 SHF.R.U32.HI R2, RZ, R14, R3 ;  /* 0x0000000eff029219 */ /* 0x000fe40000011603 */
[----:B------:R-:W-:Y:S02]  /*51d0*/  @!P1 SEL R3, R45, R0, !P2 ;  /* 0x000000002d039207 */ /* 0x000fe40005000000 */
[----:B------:R-:W-:Y:S02]  /*51e0*/  @!P1 SEL R2, R43, R2, !P0 ;  /* 0x000000022b029207 */ /* 0x000fe40004000000 */
[----:B------:R-:W-:Y:S01]  /*51f0*/  @P4 SHF.R.U32.HI R98, RZ, 0x10, R17 ;  /* 0x00000010ff624819 */ /* 0x000fe20000011611 */
[----:B------:R-:W-:Y:S02]  /*5200*/  USHF.L.U32 UR42, UR42, 0x6, URZ ;  /* 0x000000062a2a7899 */ /* 0x000fe400080006ff */
[----:B------:R-:W-:Y:S02]  /*5210*/  @!P1 IMAD.IADD R0, R2, 0x1, -R3 ;  /* 0x0000000102009824 */ /* 0x000fe400078e0a03 */
[----:B------:R-:W-:Y:S01]  /*5220*/  @!P1 IMAD.IADD R2, R3, 0x1, -R2 ;  /* 0x0000000103029824 */ /* 0x000fe200078e0a02 */
[----:B------:R-:W-:Y:S01]  /*5230*/  USHF.L.U32 UR41, UR41, 0x8, URZ ;  /* 0x0000000829297899 */ /* 0x000fe200080006ff */
[----:B------:R-:W-:Y:S02]  /*5240*/  @!P1 IMAD R45, R0, R9, R45 ;  /* 0x00000009002d9224 */ /* 0x000fe400078e022d */
[----:B------:R-:W-:Y:S01]  /*5250*/  @!P1 IMAD R43, R2, R10, R43 ;  /* 0x0000000a022b9224 */ /* 0x000fe200078e022b */
[----:B------:R-:W-:Y:S08]  /*5260*/  BRA.U !UP0, `(.L_x_85) ;  /* 0x0000000108407547 */ /* 0x000ff0000b800000 */
[----:B------:R-:W1:Y:S01]  /*5270*/  LDCU.64 UR8, c[0x4][0x88] ;  /* 0x01001100ff0877ac */ /* 0x000e620008000a00 */
[----:B------:R-:W-:Y:S01]  /*5280*/  MOV R3, 0x0 ;  /* 0x0000000000037802 */ /* 0x000fe20000000f00 */
[----:B------:R-:W-:Y:S02]  /*5290*/  HFMA2 R12, -RZ, RZ, 0, 5.9604644775390625e-08 ;  /* 0x00000001ff0c7431 */ /* 0x000fe400000001ff */
[----:B------:R-:W-:Y:S02]  /*52a0*/  IMAD.MOV.U32 R8, RZ, RZ, 0x70 ;  /* 0x00000070ff087424 */ /* 0x000fe400078e00ff */
[----:B------:R-:W-:Y:S01]  /*52b0*/  IMAD.MOV.U32 R13, RZ, RZ, RZ ;  /* 0x000000ffff0d7224 */ /* 0x000fe200078e00ff */
[----:B------:R-:W2:Y:S01]  /*52c0*/  LDCU.64 UR6, c[0x4][0x90] ;  /* 0x01001200ff0677ac */ /* 0x000ea20008000a00 */
[----:B------:R-:W3:Y:S01]  /*52d0*/  LDC.64 R2, c[0x4][R3] ;  /* 0x0100000003027b82 */ /* 0x000ee20000000a00 */
[----:B------:R-:W4:Y:S01]  /*52e0*/  LDCU.64 UR4, c[0x4][0x8] ;  /* 0x01000100ff0477ac */ /* 0x000f220008000a00 */
[----:B-1----:R-:W-:Y:S01]  /*52f0*/  MOV R5, UR9 ;  /* 0x0000000900057c02 */ /* 0x002fe20008000f00 */
[----:B------:R-:W-:Y:S01]  /*5300*/  IMAD.U32 R4, RZ, RZ, UR8 ;  /* 0x00000008ff047e24 */ /* 0x000fe2000f8e00ff */
[----:B--2---:R-:W-:Y:S01]  /*5310*/  MOV R7, UR7 ;  /* 0x0000000700077c02 */ /* 0x004fe20008000f00 */
[----:B------:R-:W-:Y:S01]  /*5320*/  IMAD.U32 R6, RZ, RZ, UR6 ;  /* 0x00000006ff067e24 */ /* 0x000fe2000f8e00ff */
[----:B----4-:R-:W-:Y:S01]  /*5330*/  MOV R11, UR5 ;  /* 0x00000005000b7c02 */ /* 0x010fe20008000f00 */
[----:B------:R-:W-:Y:S02]  /*5340*/  IMAD.U32 R10, RZ, RZ, UR4 ;  /* 0x00000004ff0a7e24 */ /* 0x000fe4000f8e00ff */
[----:B------:R-:W-:Y:S07]  /*5350*/  LEPC R20, `(.L_x_85) ;  /* 0x000000001014794e */ /* 0x000fee0000000000 */
[----:B---3-5:R-:W-:Y:S05]  /*5360*/  CALL.ABS.NOINC R2 ;  /* 0x0000000002007343 */ /* 0x028fea0003c00000 */
.L_x_85:
[----:B------:R-:W-:Y:S01]  /*5370*/  LOP3.LUT P0, RZ, R104, 0x1b0, RZ, 0xc0, !PT ;  /* 0x000001b068ff7812 */ /* 0x000fe2000780c0ff */
[----:B------:R-:W-:Y:S11]  /*5380*/  BSSY.RECONVERGENT B6, `(.L_x_86) ;  /* 0x0000013000067945 */ /* 0x000ff60003800200 */
[----:B------:R-:W-:Y:S01]  /*5390*/  @!UPT UIADD3 URZ, UPT, UPT, URZ, URZ, URZ ;  /* 0x000000fffffff290 */ /* 0x000fe2000fffe0ff */
[----:B------:R-:W-:Y:S05]  /*53a0*/  @!P0 BRA `(.L_x_87) ;  /* 0x0000000000408947 */ /* 0x000fea0003800000 */
        /* <DEDUP_REMOVED lines=16> */
.L_x_87:
[----:B------:R-:W-:Y:S05]  /*54b0*/  BSYNC.RECONVERGENT B6 ;  /* 0x0000000000067941 */ /* 0x000fea0003800200 */
.L_x_86:
[----:B------:R-:W-:Y:S01]  /*54c0*/  ISETP.NE.U32.AND P4, PT, R86, RZ, PT ;  /* 0x000000ff5600720c */ /* 0x000fe20003f85070 */
[----:B------:R-:W-:Y:S01]  /*54d0*/  UISETP.NE.AND UP2, UPT, UR50, URZ, UPT ;  /* 0x000000ff3200728c */ /* 0x000fe2000bf45270 */
[----:B------:R-:W-:Y:S01]  /*54e0*/  ISETP.NE.U32.AND P2, PT, RZ, UR38, PT ;  /* 0x00000026ff007c0c */ /* 0x000fe2000bf45070 */
[----:B------:R-:W-:Y:S01]  /*54f0*/  UISETP.NE.U32.AND UP1, UPT, UR44, URZ, UPT ;  /* 0x000000ff2c00728c */ /* 0x000fe2000bf25070 */
[----:B------:R-:W-:Y:S01]  /*5500*/  ISETP.NE.AND.EX P4, PT, R87, RZ, PT, P4 ;  /* 0x000000ff5700720c */ /* 0x000fe20003f85340 */
[----:B------:R-:W-:Y:S01]  /*5510*/  UPLOP3.LUT UP0, UPT, UPT, UPT, UPT, 0x40, 0x4 ;  /* 0x000000000004789c */ /* 0x000fe20003f0e870 */
[----:B------:R-:W-:Y:S01]  /*5520*/  ISETP.NE.AND.EX P2, PT, RZ, UR39, PT, P2 ;  /* 0x00000027ff007c0c */ /* 0x000fe2000bf45320 */
[----:B------:R-:W-:Y:S01]  /*5530*/  UISETP.NE.AND.EX UP1, UPT, UR45, URZ, UPT, UP1 ;  /* 0x000000ff2d00728c */ /* 0x000fe2000bf25310 */
[----:B------:R-:W-:Y:S04]  /*5540*/  PLOP3.LUT P1, PT, PT, PT, UP2, 0x80, 0x8 ;  /* 0x000000000008781c */ /* 0x000fe80003f2f028 */
[----:B------:R-:W-:Y:S06]  /*5550*/  @UP2 UPLOP3.LUT UP0, UPT, UPT, UPT, UP1, 0x80, 0x8 ;  /* 0x000000000008289c */ /* 0x000fec0003f0f010 */
[----:B------:R-:W-:Y:S01]  /*5560*/  PLOP3.LUT P0, PT, PT, PT, UP0, 0x80, 0x8 ;  /* 0x000000000008781c */ /* 0x000fe20003f0f008 */
[----:B------:R-:W-:Y:S01]  /*5570*/  @!UPT UIADD3 URZ, UPT, UPT, URZ, URZ, URZ ;  /* 0x000000fffffff290 */ /* 0x000fe2000fffe0ff */
[----:B------:R-:W-:Y:S11]  /*5580*/  BRA.U !UP1, `(.L_x_88) ;  /* 0x0000000109387547 */ /* 0x000ff6000b800000 */
[----:B------:R-:W-:Y:S01]  /*5590*/  UISETP.NE.U32.AND UP0, UPT, UR38, URZ, UPT ;  /* 0x000000ff2600728c */ /* 0x000fe2000bf05070 */
[----:B------:R-:W-:Y:S02]  /*55a0*/  HFMA2 R0, -RZ, RZ, 0, 5.9604644775390625e-08 ;  /* 0x00000001ff007431 */ /* 0x000fe400000001ff */
[----:B------:R-:W-:Y:S01]  /*55b0*/  IMAD.MOV.U32 R91, RZ, RZ, 0x1 ;  /* 0x00000001ff5b7424 */ /* 0x000fe200078e00ff */
[----:B------:R-:W-:Y:S06]  /*55c0*/  UISETP.NE.AND.EX UP0, UPT, UR39, URZ, UPT, UP0 ;  /* 0x000000ff2700728c */ /* 0x000fec000bf05300 */
[----:B------:R-:W-:Y:S05]  /*55d0*/  PLOP3.LUT P3, PT, PT, PT, UP0, 0x80, 0x8 ;  /* 0x000000000008781c */ /* 0x000fea0003f6f008 */
[----:B------:R-:W1:Y:S01]  /*55e0*/  @UP0 LDCU.64 UR6, c[0x0][0x888] ;  /* 0x00011100ff0607ac */ /* 0x000e620008000a00 */
[----:B------:R-:W-:Y:S07]  /*55f0*/  @UP0 UIMAD UR4, UR36, UR44, URZ ;  /* 0x0000002c240402a4 */ /* 0x000fee000f8e02ff */
[----:B------:R-:W-:Y:S01]  /*5600*/  @!P3 PRMT R91, R0, 0x7610, R91 ;  /* 0x00007610005bb816 */ /* 0x000fe2000000005b */
[----:B-1----:R-:W-:Y:S03]  /*5610*/  @UP0 UIMAD.WIDE UR6, UR4, 0x4, UR6 ;  /* 0x00000004040608a5 */ /* 0x002fe6000f8e0206 */
[----:B------:R-:W1:Y:S03]  /*5620*/  @!UP0 LDCU UR4, c[0x0][0x880] ;  /* 0x00011000ff0487ac */ /* 0x000e660008000800 */
[----:B------:R-:W-:Y:S01]  /*5630*/  IMAD.U32 R2, RZ, RZ, UR6 ;  /* 0x00000006ff027e24 */ /* 0x000fe2000f8e00ff */
[----:B------:R-:W-:Y:S05]  /*5640*/  MOV R3, UR7 ;  /* 0x0000000700037c02 */ /* 0x000fea0008000f00 */
[----:B-----5:R2:W5:Y:S02]  /*5650*/  @P3 LDG.E R50, desc[UR46][R2.64] ;  /* 0x0000002e02323981 */ /* 0x020564000c1e1900 */
[----:B-12---:R-:W-:Y:S02]  /*5660*/  @!P3 IMAD.U32 R50, RZ, RZ, UR4 ;  /* 0x00000004ff32be24 */ /* 0x006fe4000f8e00ff */
.L_x_88:
[----:B------:R-:W-:Y:S05]  /*5670*/  @!P4 BRA `(.L_x_89) ;  /* 0x000000000020c947 */ /* 0x000fea0003800000 */
[----:B------:R-:W-:Y:S04]  /*5680*/  ISETP.NE.U32.AND P3, PT, R84, RZ, PT ;  /* 0x000000ff5400720c */ /* 0x000fe80003f65070 */
[----:B------:R-:W-:Y:S11]  /*5690*/  ISETP.NE.AND.EX P3, PT, R85, RZ, PT, P3 ;  /* 0x000000ff5500720c */ /* 0x000ff60003f65330 */
[----:B------:R-:W-:Y:S02]  /*56a0*/  @!UPT UIADD3 URZ, UPT, UPT, URZ, URZ, URZ ;  /* 0x000000fffffff290 */ /* 0x000fe4000fffe0ff */
[----:B------:R-:W1:Y:S01]  /*56b0*/  @P3 LDC.64 R2, c[0x0][0x8a8] ;  /* 0x00022a00ff023b82 */ /* 0x000e620000000a00 */
[----:B------:R-:W-:Y:S04]  /*56c0*/  @P3 IMAD R0, R86, UR36, RZ ;  /* 0x0000002456003c24 */ /* 0x000fe8000f8e02ff */
[----:B-1----:R-:W-:Y:S05]  /*56d0*/  @P3 IMAD.WIDE R2, R0, 0x4, R2 ;  /* 0x0000000400023825 */ /* 0x002fea00078e0202 */
[----:B-----5:R1:W5:Y:S02]  /*56e0*/  @P3 LDG.E R47, desc[UR46][R2.64] ;  /* 0x0000002e022f3981 */ /* 0x020364000c1e1900 */
[----:B-1----:R-:W2:Y:S02]  /*56f0*/  @!P3 LDC R47, c[0x0][0x8a0] ;  /* 0x00022800ff2fbb82 */ /* 0x002ea40000000800 */
.L_x_89:
[----:B-----5:R-:W-:Y:S01]  /*5700*/  ISETP.NE.AND P4, PT, R50, RZ, PT ;  /* 0x000000ff3200720c */ /* 0x020fe20003f85270 */
[----:B------:R-:W-:Y:S01]  /*5710*/  BSSY B1, `(.L_x_90) ;  /* 0x0000042000017945 */ /* 0x000fe20003800000 */
[----:B------:R-:W-:Y:S01]  /*5720*/  SEL R9, RZ, 0xffffffff, P2 ;  /* 0xffffffffff097807 */ /* 0x000fe20001000000 */
[----:B------:R-:W-:Y:S01]  /*5730*/  IMAD.MOV.U32 R64, RZ, RZ, 0x1 ;  /* 0x00000001ff407424 */ /* 0x000fe200078e00ff */
[----:B------:R-:W-:Y:S02]  /*5740*/  LOP3.LUT P3, RZ, R91, 0xff, RZ, 0xc0, !PT ;  /* 0x000000ff5bff7812 */ /* 0x000fe4000786c0ff */
[----:B------:R-:W-:Y:S02]  /*5750*/  CS2R R62, SRZ ;  /* 0x00000000003e7805 */ /* 0x000fe4000001ff00 */
[----:B------:R-:W-:Y:S02]  /*5760*/  @P1 SEL R2, RZ, 0xffffffff, P4 ;  /* 0xffffffffff021807 */ /* 0x000fe40002000000 */
[----:B------:R-:W-:Y:S02]  /*5770*/  CS2R R60, SRZ ;  /* 0x00000000003c7805 */ /* 0x000fe4000001ff00 */
[----:B------:R-:W-:Y:S02]  /*5780*/  LEA R0, R100, UR49, 0x3 ;  /* 0x0000003164007c11 */ /* 0x000fe4000f8e18ff */
[----:B------:R-:W-:Y:S02]  /*5790*/  CS2R R58, SRZ ;  /* 0x00000000003a7805 */ /* 0x000fe4000001ff00 */
[----:B------:R-:W-:Y:S02]  /*57a0*/  @P0 SEL R2, R9, R2, !P3 ;  /* 0x0000000209020207 */ /* 0x000fe40005800000 */
[----:B------:R-:W-:Y:S02]  /*57b0*/  CS2R R56, SRZ ;  /* 0x0000000000387805 */ /* 0x000fe4000001ff00 */
[----:B------:R-:W-:Y:S02]  /*57c0*/  LEA R108, R44, UR49, 0x3 ;  /* 0x000000312c6c7c11 */ /* 0x000fe4000f8e18ff */
[----:B------:R-:W-:Y:S02]  /*57d0*/  @P1 LOP3.LUT R2, R2, 0x1, RZ, 0xc0, !PT ;  /* 0x0000000102021812 */ /* 0x000fe400078ec0ff */
[----:B------:R-:W-:Y:S02]  /*57e0*/  SHF.L.U32 R7, R102, 0x1f, RZ ;  /* 0x0000001f66077819 */ /* 0x000fe400000006ff */
[----:B------:R-:W-:Y:S02]  /*57f0*/  ISETP.NE.U32.OR P6, PT, R2, 0x1, !P1 ;  /* 0x000000010200780c */ /* 0x000fe40004fc5470 */
[----:B------:R-:W-:Y:S02]  /*5800*/  PLOP3.LUT P2, PT, PT, PT, UP1, 0x80, 0x8 ;  /* 0x000000000008781c */ /* 0x000fe40003f4f018 */
[C---:B------:R-:W-:Y:S02]  /*5810*/  LEA.HI R5, R44.reuse, R44, RZ, 0x1 ;  /* 0x0000002c2c057211 */ /* 0x040fe400078f08ff */
[----:B------:R-:W-:Y:S02]  /*5820*/  SEL R2, RZ, 0xffffffff, P4 ;  /* 0xffffffffff027807 */ /* 0x000fe40002000000 */
[----:B------:R-:W-:Y:S01]  /*5830*/  P2R R72, PR, RZ, 0x40 ;  /* 0x00000040ff487803 */ /* 0x000fe20000000000 */
[C---:B------:R-:W-:Y:S01]  /*5840*/  IMAD.SHL.U32 R3, R5.reuse, 0x80, RZ ;  /* 0x0000008005037824 */ /* 0x040fe200078e00ff */
[----:B------:R-:W-:Y:S03]  /*5850*/  LOP3.LUT R5, R5, 0xffe, RZ, 0xc0, !PT ;  /* 0x00000ffe05057812 */ /* 0x000fe600078ec0ff */
[----:B------:R-:W-:Y:S02]  /*5860*/  @P6 SHF.L.U32 R11, R99, 0x1f, RZ ;  /* 0x0000001f630b6819 */ /* 0x000fe400000006ff */
[----:B------:R-:W-:Y:S01]  /*5870*/  @P2 SEL R2, R9, R2, !P3 ;  /* 0x0000000209022207 */ /* 0x000fe20005800000 */
[----:B------:R-:W-:Y:S01]  /*5880*/  IMAD.IADD R48, R44, 0x1, -R5 ;  /* 0x000000012c307824 */ /* 0x000fe200078e0a05 */
[----:B------:R-:W1:Y:S01]  /*5890*/  @P6 SYNCS.PHASECHK.TRANS64.TRYWAIT P1, [R0+URZ+0x40], R11 ;  /* 0x0000400b000065a7 */ /* 0x000e6200080211ff */
[----:B------:R-:W-:Y:S02]  /*58a0*/  LOP3.LUT R3, R3, 0xffffff00, RZ, 0xc0, !PT ;  /* 0xffffff0003037812 */ /* 0x000fe400078ec0ff */
[----:B------:R-:W-:Y:S03]  /*58b0*/  LOP3.LUT R2, R2, 0x1, RZ, 0xc0, !PT ;  /* 0x0000000102027812 */ /* 0x000fe600078ec0ff */
[----:B------:R-:W-:Y:S01]  /*58c0*/  IMAD.IADD R3, R46, 0x1, R3 ;  /* 0x000000012e037824 */ /* 0x000fe200078e0203 */
[----:B------:R-:W-:Y:S03]  /*58d0*/  ISETP.NE.U32.AND P5, PT, R2, 0x1, PT ;  /* 0x000000010200780c */ /* 0x000fe60003fa5070 */
[----:B------:R-:W-:Y:S01]  /*58e0*/  IMAD R48, R48, 0x100000, R3 ;  /* 0x0010000030307824 */ /* 0x000fe200078e0203 */
[----:B------:R-:W-:Y:S01]  /*58f0*/  P2R R65, PR, RZ, 0x20 ;  /* 0x00000020ff417803 */ /* 0x000fe20000000000 */
[----:B------:R3:W4:Y:S01]  /*5900*/  SYNCS.PHASECHK.TRANS64.TRYWAIT P0, [R108+URZ+0xb0], R7 ;  /* 0x0000b0076c0075a7 */ /* 0x00072200080011ff */
[----:B-1----:R-:W-:Y:S01]  /*5910*/  @P6 SEL R64, RZ, 0x1, !P1 ;  /* 0x00000001ff406807 */ /* 0x002fe20004800000 */
[----:B---3--:R-:W-:Y:S06]  /*5920*/  @!P6 BRA `(.L_x_91) ;  /* 0x000000000080e947 */ /* 0x008fec0003800000 */
[----:B------:R-:W-:Y:S01]  /*5930*/  @P5 IMAD R4, R100, 0x1000, R95 ;  /* 0x0000100064045824 */ /* 0x000fe200078e025f */
[----:B------:R-:W-:Y:S01]  /*5940*/  ISETP.NE.AND P1, PT, R64, RZ, PT ;  /* 0x000000ff4000720c */ /* 0x000fe20003f25270 */
[----:B------:R-:W-:Y:S01]  /*5950*/  BSSY B0, `(.L_x_92) ;  /* 0x000000b000007945 */ /* 0x000fe20003800000 */
[----:B------:R-:W-:Y:S01]  /*5960*/  CS2R R58, SRZ ;  /* 0x00000000003a7805 */ /* 0x000fe2000001ff00 */
[----:B------:R-:W-:Y:S01]  /*5970*/  @P5 VIADD R2, R4, UR49 ;  /* 0x0000003104025c36 */ /* 0x000fe20008000000 */
[----:B------:R-:W-:Y:S02]  /*5980*/  CS2R R56, SRZ ;  /* 0x0000000000387805 */ /* 0x000fe4000001ff00 */
[----:B------:R-:W-:Y:S02]  /*5990*/  CS2R R62, SRZ ;  /* 0x00000000003e7805 */ /* 0x000fe4000001ff00 */
[----:B------:R-:W-:Y:S01]  /*59a0*/  CS2R R60, SRZ ;  /* 0x00000000003c7805 */ /* 0x000fe2000001ff00 */
[----:B------:R-:W-:Y:S04]  /*59b0*/  @P5 IMAD R2, R103, -0x10, R2 ;  /* 0xfffffff067025824 */ /* 0x000fe800078e0202 */
[----:B------:R-:W-:Y:S05]  /*59c0*/  @P1 BRA `(.L_x_93) ;  /* 0x00000000000c1947 */ /* 0x000fea0003800000 */
[----:B------:R-:W-:Y:S04]  /*59d0*/  SHF.L.U32 R3, R99, 0x1f, RZ ;  /* 0x0000001f63037819 */ /* 0x000fe800000006ff */
[----:B------:R-:W1:Y:S02]  /*59e0*/  SYNCS.PHASECHK.TRANS64.TRYWAIT P1, [R0+URZ+0x40], R3 ;  /* 0x00004003000075a7 */ /* 0x000e6400080211ff */
[----:B-1----:R-:W-:Y:S05]  /*59f0*/  @!P1 BRA `(.L_x_94) ;  /* 0x0000004000209947 */ /* 0x002fea0003800000 */
.L_x_93:
[----:B------:R-:W-:Y:S05]  /*5a00*/  BSYNC B0 ;  /* 0x0000000000007941 */ /* 0x000fea0003800000 */
.L_x_92:
[----:B------:R-:W-:Y:S01]  /*5a10*/  ISETP.NE.AND P1, PT, R65, RZ, PT ;  /* 0x000000ff4100720c */ /* 0x000fe20003f25270 */
[----:B-1----:R-:W-:Y:S02]  /*5a20*/  VIADD R3, R0, 0x60 ;  /* 0x0000006000037836 */ /* 0x002fe40000000000 */
[----:B------:R-:W-:Y:S02]  /*5a30*/  IMAD.U32 R0, RZ, RZ, UR37 ;  /* 0x00000025ff007e24 */ /* 0x000fe4000f8e00ff */
[----:B------:R-:W-:Y:S03]  /*5a40*/  VIADD R100, R100, 0x1 ;  /* 0x0000000164647836 */ /* 0x000fe60000000000 */
[----:B------:R-:W-:Y:S05]  /*5a50*/  PRMT R0, R0, 0x654, R3 ;  /* 0x0000065400007816 */ /* 0x000fea0000000003 */
[----:B------:R1:W3:Y:S04]  /*5a60*/  @P1 LDS.128 R56, [R4+UR49+0x200] ;  /* 0x0002003104381984 */ /* 0x0002e80008000c00 */
[----:B------:R1:W1:Y:S01]  /*5a70*/  @P1 LDS.128 R60, [R2+0x210] ;  /* 0x00021000023c1984 */ /* 0x0002620000000c00 */
[C---:B------:R-:W-:Y:S01]  /*5a80*/  ISETP.NE.AND P1, PT, R100.reuse, 0x4, PT ;  /* 0x000000046400780c */ /* 0x040fe20003f25270 */
[----:B------:R-:W-:Y:S01]  /*5a90*/  @!PT LDS RZ, [RZ] ;  /* 0x00000000fffff984 */ /* 0x000fe20000000800 */
[----:B------:R-:W-:Y:S01]  /*5aa0*/  @!PT LDS RZ, [RZ] ;  /* 0x00000000fffff984 */ /* 0x000fe20000000800 */
[----:B------:R-:W-:Y:S01]  /*5ab0*/  @!PT LDS RZ, [RZ] ;  /* 0x00000000fffff984 */ /* 0x000fe20000000800 */
[----:B------:R-:W-:Y:S01]  /*5ac0*/  @!PT LDS RZ, [RZ] ;  /* 0x00000000fffff984 */ /* 0x000fe20000000800 */
[----:B------:R5:W-:Y:S06]  /*5ad0*/  MEMBAR.ALL.CTA ;  /* 0x0000000000007992 */ /* 0x000bec0000008000 */
[----:B-----5:R-:W5:Y:S01]  /*5ae0*/  FENCE.VIEW.ASYNC.S ;  /* 0x00000000000073c6 */ /* 0x020f620000000000 */
[----:B------:R-:W-:Y:S01]  /*5af0*/  SEL R100, R100, RZ, P1 ;  /* 0x000000ff64647207 */ /* 0x000fe20000800000 */
[----:B-----5:R5:W-:Y:S02]  /*5b00*/  SYNCS.ARRIVE.TRANS64.RED.A1T0 RZ, [R0+URZ], RZ ;  /* 0x000000ff00ff79a7 */ /* 0x020be400081004ff */
[----:B-----5:R-:W-:Y:S04]  /*5b10*/  SEL R0, RZ, 0x1, P1 ;  /* 0x00000001ff007807 */ /* 0x020fe80000800000 */
[----:B---3--:R-:W-:Y:S02]  /*5b20*/  LOP3.LUT R99, R99, R0, RZ, 0x3c, !PT ;  /* 0x0000000063637212 */ /* 0x008fe400078e3cff */
.L_x_91:
[----:B------:R-:W-:Y:S05]  /*5b30*/  BSYNC B1 ;  /* 0x0000000000017941 */ /* 0x000fea0003800000 */
.L_x_90:
[----:B------:R-:W-:Y:S04]  /*5b40*/  SHF.R.U32.HI R3, RZ, 0x15, R48 ;  /* 0x00000015ff037819 */ /* 0x000fe80000011630 */
[----:B------:R-:W-:Y:S01]  /*5b50*/  LOP3.LUT P1, RZ, R3, 0x3, R96, 0x48, !PT ;  /* 0x0000000303ff7812 */ /* 0x000fe20007824860 */
[----:B------:R-:W-:Y:S01]  /*5b60*/  @!UPT UIADD3 URZ, UPT, UPT, URZ, URZ, URZ ;  /* 0x000000fffffff290 */ /* 0x000fe2000fffe0ff */
[----:B----4-:R-:W-:Y:S11]  /*5b70*/  @P0 BRA `(.L_x_95) ;  /* 0x0000000000080947 */ /* 0x010ff60003800000 */
[----:B------:R-:W3:Y:S02]  /*5b80*/  SYNCS.PHASECHK.TRANS64.TRYWAIT P0, [R108+URZ+0xb0], R7 ;  /* 0x0000b0076c0075a7 */ /* 0x000ee400080011ff */
[----:B---3--:R-:W-:Y:S05]  /*5b90*/  @!P0 BRA `(.L_x_96) ;  /* 0x0000003c00cc8947 */ /* 0x008fea0003800000 */
.L_x_95:
[----:B------:R-:W-:Y:S05]  /*5ba0*/  @!P1 BRA `(.L_x_97) ;  /* 0x0000000000409947 */ /* 0x000fea0003800000 */
[----:B------:R-:W4:Y:S01]  /*5bb0*/  LDCU.64 UR8, c[0x4][0x78] ;  /* 0x01000f00ff0877ac */ /* 0x000f220008000a00 */
[----:B------:R-:W-:Y:S01]  /*5bc0*/  MOV R3, 0x0 ;  /* 0x0000000000037802 */ /* 0x000fe20000000f00 */
[----:B------:R-:W-:Y:S02]  /*5bd0*/  HFMA2 R12, -RZ, RZ, 0, 5.9604644775390625e-08 ;  /* 0x00000001ff0c7431 */ /* 0x000fe400000001ff */
[----:B------:R-:W-:Y:S02]  /*5be0*/  IMAD.MOV.U32 R8, RZ, RZ, 0x192 ;  /* 0x00000192ff087424 */ /* 0x000fe400078e00ff */
[----:B------:R-:W-:Y:S01]  /*5bf0*/  IMAD.MOV.U32 R13, RZ, RZ, RZ ;  /* 0x000000ffff0d7224 */ /* 0x000fe200078e00ff */
[----:B------:R-:W3:Y:S01]  /*5c00*/  LDCU.64 UR6, c[0x4][0x80] ;  /* 0x01001000ff0677ac */ /* 0x000ee20008000a00 */
[----:B-1----:R-:W1:Y:S01]  /*5c10*/  LDC.64 R2, c[0x4][R3] ;  /* 0x0100000003027b82 */ /* 0x002e620000000a00 */
[----:B------:R-:W5:Y:S01]  /*5c20*/  LDCU.64 UR4, c[0x4][0x18] ;  /* 0x01000300ff0477ac */ /* 0x000f620008000a00 */
[----:B----4-:R-:W-:Y:S01]  /*5c30*/  MOV R5, UR9 ;  /* 0x0000000900057c02 */ /* 0x010fe20008000f00 */
[----:B------:R-:W-:Y:S01]  /*5c40*/  IMAD.U32 R4, RZ, RZ, UR8 ;  /* 0x00000008ff047e24 */ /* 0x000fe2000f8e00ff */
[----:B---3--:R-:W-:Y:S01]  /*5c50*/  MOV R7, UR7 ;  /* 0x0000000700077c02 */ /* 0x008fe20008000f00 */
[----:B------:R-:W-:Y:S01]  /*5c60*/  IMAD.U32 R6, RZ, RZ, UR6 ;  /* 0x00000006ff067e24 */ /* 0x000fe2000f8e00ff */
[----:B-----5:R-:W-:Y:S01]  /*5c70*/  MOV R11, UR5 ;  /* 0x00000005000b7c02 */ /* 0x020fe20008000f00 */
[----:B------:R-:W-:Y:S02]  /*5c80*/  IMAD.U32 R10, RZ, RZ, UR4 ;  /* 0x00000004ff0a7e24 */ /* 0x000fe4000f8e00ff */
[----:B------:R-:W-:Y:S07]  /*5c90*/  LEPC R20, `(.L_x_97) ;  /* 0x000000001014794e */ /* 0x000fee0000000000 */
[----:B-12---:R-:W-:Y:S05]  /*5ca0*/  CALL.ABS.NOINC R2 ;  /* 0x0000000002007343 */ /* 0x006fea0003c00000 */
.L_x_97:
[----:B------:R-:W-:Y:S05]  /*5cb0*/  WARPSYNC.ALL ;  /* 0x0000000000007948 */ /* 0x000fea0003800000 */
[----:B------:R-:W-:Y:S01]  /*5cc0*/  R2UR UR4, R48 ;  /* 0x00000000300472ca */ /* 0x000fe200000e0000 */
[----:B------:R-:W-:Y:S01]  /*5cd0*/  BSSY.RECONVERGENT B0, `(.L_x_98) ;  /* 0x00000a1000007945 */ /* 0x000fe20003800200 */
[C---:B------:R-:W-:Y:S02]  /*5ce0*/  SHF.L.U32 R51, R56.reuse, 0x10, RZ ;  /* 0x0000001038337819 */ /* 0x040fe400000006ff */
[C---:B------:R-:W-:Y:S02]  /*5cf0*/  PRMT R49, R56.reuse, 0x8880, RZ ;  /* 0x0000888038317816 */ /* 0x040fe400000000ff */
[----:B------:R-:W-:Y:S02]  /*5d00*/  SHF.R.S32.HI R51, RZ, 0x18, R51 ;  /* 0x00000018ff337819 */ /* 0x000fe40000011433 */
[----:B------:R-:W-:Y:S02]  /*5d10*/  SHF.L.U32 R52, R56, 0x8, RZ ;  /* 0x0000000838347819 */ /* 0x000fe400000006ff */
[C---:B------:R-:W-:Y:S02]  /*5d20*/  PRMT R54, R58.reuse, 0x8880, RZ ;  /* 0x000088803a367816 */ /* 0x040fe400000000ff */
[----:B------:R-:W-:Y:S01]  /*5d30*/  SHF.L.U32 R53, R58, 0x8, RZ ;  /* 0x000000083a357819 */ /* 0x000fe200000006ff */
[----:B-1-3--:R-:W-:Y:S01]  /*5d40*/  LDTM.16dp32bit_t0_t15.x32 R4, tmem[UR4] ;  /* 0x00000004000479ee */ /* 0x00afe20008a80000 */
[----:B------:R-:W2:Y:S01]  /*5d50*/  LDTM.16dp32bit_t16_t31.x32 R4, tmem[UR4+0x20] ;  /* 0x00002004000479ee */ /* 0x000ea20008aa0000 */
[----:B------:R-:W-:Y:S02]  /*5d60*/  IADD3 R67, PT, PT, R95, UR49, RZ ;  /* 0x000000315f437c10 */ /* 0x000fe4000fffe0ff */
[----:B------:R-:W-:Y:S02]  /*5d70*/  SHF.L.U32 R66, R97, 0x4, RZ ;  /* 0x0000000461427819 */ /* 0x000fe400000006ff */
[----:B------:R-:W-:Y:S02]  /*5d80*/  SHF.R.S32.HI R53, RZ, 0x18, R53 ;  /* 0x00000018ff357819 */ /* 0x000fe40000011435 */
[----:B------:R-:W-:Y:S02]  /*5d90*/  IADD3 R109, PT, PT, R67, R66, RZ ;  /* 0x00000042436d7210 */ /* 0x000fe40007ffe0ff */
[----:B------:R-:W-:Y:S02]  /*5da0*/  ISETP.NE.AND P0, PT, R105, RZ, PT ;  /* 0x000000ff6900720c */ /* 0x000fe40003f05270 */
[----:B------:R-:W-:Y:S01]  /*5db0*/  ISETP.NE.AND P6, PT, R72, RZ, PT ;  /* 0x000000ff4800720c */ /* 0x000fe20003fc5270 */
[----:B--2---:R-:W-:Y:S11]  /*5dc0*/  IMAD R0, R47, R4, RZ ;  /* 0x000000042f007224 */ /* 0x004ff600078e02ff */
[----:B------:R-:W-:Y:S01]  /*5dd0*/  @!UPT UIADD3 URZ, UPT, UPT, URZ, URZ, URZ ;  /* 0x000000fffffff290 */ /* 0x000fe2000fffe0ff */
[----:B------:R-:W-:Y:S01]  /*5de0*/  @P6 SHF.L.U32 R74, R99, 0x1f, RZ ;  /* 0x0000001f634a6819 */ /* 0x000fe200000006ff */
[----:B------:R-:W-:Y:S02]  /*5df0*/  IMAD R2, R47, R5, RZ ;  /* 0x000000052f027224 */ /* 0x000fe400078e02ff */
[----:B------:R-:W-:Y:S01]  /*5e00*/  IMAD R0, R49, R50, R0 ;  /* 0x0000003231007224 */ /* 0x000fe200078e0200 */
[----:B------:R-:W-:Y:S01]  /*5e10*/  SHF.R.S32.HI R49, RZ, 0x18, R52 ;  /* 0x00000018ff317819 */ /* 0x000fe20000011434 */
[----:B------:R-:W-:Y:S01]  /*5e20*/  IMAD R3, R47, R6, RZ ;  /* 0x000000062f037224 */ /* 0x000fe200078e02ff */
[----:B------:R-:W-:Y:S01]  /*5e30*/  SHF.L.U32 R52, R57, 0x10, RZ ;  /* 0x0000001039347819 */ /* 0x000fe200000006ff */
[-C--:B------:R-:W-:Y:S01]  /*5e40*/  IMAD R2, R51, R50.reuse, R2 ;  /* 0x0000003233027224 */ /* 0x080fe200078e0202 */
[----:B------:R-:W-:Y:S01]  /*5e50*/  SHF.R.S32.HI R51, RZ, 0x18, R56 ;  /* 0x00000018ff337819 */ /* 0x000fe20000011438 */
[----:B------:R-:W-:Y:S02]  /*5e60*/  IMAD R7, R47, R7, RZ ;  /* 0x000000072f077224 */ /* 0x000fe400078e02ff */
[-C--:B------:R-:W-:Y:S01]  /*5e70*/  IMAD R3, R49, R50.reuse, R3 ;  /* 0x0000003231037224 */ /* 0x080fe200078e0203 */
[----:B------:R-:W-:Y:S01]  /*5e80*/  PRMT R49, R57, 0x8880, RZ ;  /* 0x0000888039317816 */ /* 0x000fe200000000ff */
[----:B------:R-:W-:Y:S01]  /*5e90*/  IMAD R7, R51, R50, R7 ;  /* 0x0000003233077224 */ /* 0x000fe200078e0207 */
[----:B------:R-:W-:Y:S01]  /*5ea0*/  SHF.R.S32.HI R51, RZ, 0x18, R52 ;  /* 0x00000018ff337819 */ /* 0x000fe20000011434 */
[----:B------:R-:W-:Y:S02]  /*5eb0*/  IMAD R4, R47, R8, RZ ;  /* 0x000000082f047224 */ /* 0x000fe400078e02ff */
[----:B------:R-:W-:Y:S01]  /*5ec0*/  IMAD.SHL.U32 R52, R57, 0x100, RZ ;  /* 0x0000010039347824 */ /* 0x000fe200078e00ff */
[----:B------:R-:W-:Y:S01]  /*5ed0*/  I2IP.S8.S32.SAT R55, R7, R3, RZ ;  /* 0x0000000307377239 */ /* 0x000fe200000014ff */
[----:B------:R-:W-:Y:S02]  /*5ee0*/  IMAD R5, R47, R9, RZ ;  /* 0x000000092f057224 */ /* 0x000fe400078e02ff */
[----:B------:R-:W-:Y:S01]  /*5ef0*/  IMAD R4, R49, R50, R4 ;  /* 0x0000003231047224 */ /* 0x000fe200078e0204 */
[----:B------:R-:W-:Y:S01]  /*5f00*/  SHF.R.S32.HI R49, RZ, 0x18, R52 ;  /* 0x00000018ff317819 */ /* 0x000fe20000011434 */
[----:B------:R-:W-:Y:S01]  /*5f10*/  IMAD R6, R47, R10, RZ ;  /* 0x0000000a2f067224 */ /* 0x000fe200078e02ff */
[----:B------:R-:W-:Y:S01]  /*5f20*/  I2IP.S8.S32.SAT R68, R2, R0, R55 ;  /* 0x0000000002447239 */ /* 0x000fe20000001437 */
[-C--:B------:R-:W-:Y:S01]  /*5f30*/  IMAD R5, R51, R50.reuse, R5 ;  /* 0x0000003233057224 */ /* 0x080fe200078e0205 */
[----:B------:R-:W-:Y:S01]  /*5f40*/  SHF.L.U32 R52, R58, 0x10, RZ ;  /* 0x000000103a347819 */ /* 0x000fe200000006ff */
[----:B------:R-:W-:Y:S01]  /*5f50*/  IMAD R11, R47, R11, RZ ;  /* 0x0000000b2f0b7224 */ /* 0x000fe200078e02ff */
[----:B------:R-:W-:Y:S01]  /*5f60*/  SHF.R.S32.HI R51, RZ, 0x18, R57 ;  /* 0x00000018ff337819 */ /* 0x000fe20000011439 */
[----:B------:R-:W-:Y:S01]  /*5f70*/  IMAD R6, R49, R50, R6 ;  /* 0x0000003231067224 */ /* 0x000fe200078e0206 */
[----:B------:R-:W-:Y:S01]  /*5f80*/  SHF.R.S32.HI R52, RZ, 0x18, R52 ;  /* 0x00000018ff347819 */ /* 0x000fe20000011434 */
[C---:B------:R-:W-:Y:S02]  /*5f90*/  IMAD R8, R47.reuse, R12, RZ ;  /* 0x0000000c2f087224 */ /* 0x040fe400078e02ff */
[----:B------:R-:W-:Y:S02]  /*5fa0*/  IMAD.MOV.U32 R49, RZ, RZ, R54 ;  /* 0x000000ffff317224 */ /* 0x000fe400078e0036 */
[----:B------:R-:W-:Y:S02]  /*5fb0*/  IMAD R9, R47, R13, RZ ;  /* 0x0000000d2f097224 */ /* 0x000fe400078e02ff */
[----:B------:R-:W-:Y:S01]  /*5fc0*/  IMAD R11, R51, R50, R11 ;  /* 0x00000032330b7224 */ /* 0x000fe200078e020b */
[----:B------:R-:W-:Y:S01]  /*5fd0*/  SHF.R.S32.HI R51, RZ, 0x18, R58 ;  /* 0x00000018ff337819 */ /* 0x000fe2000001143a */
[----:B------:R-:W-:Y:S02]  /*5fe0*/  IMAD R10, R47, R14, RZ ;  /* 0x0000000e2f0a7224 */ /* 0x000fe400078e02ff */
[----:B------:R-:W-:Y:S01]  /*5ff0*/  IMAD R8, R49, R50, R8 ;  /* 0x0000003231087224 */ /* 0x000fe200078e0208 */
[----:B------:R-:W-:Y:S01]  /*6000*/  I2IP.S8.S32.SAT R69, R11, R6, RZ ;  /* 0x000000060b457239 */ /* 0x000fe200000014ff */
[----:B------:R-:W-:Y:S01]  /*6010*/  IMAD R15, R47, R15, RZ ;  /* 0x0000000f2f0f7224 */ /* 0x000fe200078e02ff */
[----:B------:R-:W-:Y:S01]  /*6020*/  PRMT R49, R59, 0x8880, RZ ;  /* 0x000088803b317816 */ /* 0x000fe200000000ff */
[----:B------:R-:W-:Y:S01]  /*6030*/  IMAD R9, R52, R50, R9 ;  /* 0x0000003234097224 */ /* 0x000fe200078e0209 */
[----:B------:R-:W-:Y:S01]  /*6040*/  I2IP.S8.S32.SAT R69, R5, R4, R69 ;  /* 0x0000000405457239 */ /* 0x000fe20000001445 */
[-C--:B------:R-:W-:Y:S01]  /*6050*/  IMAD R10, R53, R50.reuse, R10 ;  /* 0x00000032350a7224 */ /* 0x080fe200078e020a */
[----:B------:R-:W-:Y:S01]  /*6060*/  SHF.L.U32 R53, R59, 0x8, RZ ;  /* 0x000000083b357819 */ /* 0x000fe200000006ff */
[----:B------:R-:W-:Y:S01]  /*6070*/  IMAD R15, R51, R50, R15 ;  /* 0x00000032330f7224 */ /* 0x000fe200078e020f */
[----:B------:R-:W-:Y:S01]  /*6080*/  SHF.L.U32 R51, R59, 0x10, RZ ;  /* 0x000000103b337819 */ /* 0x000fe200000006ff */
[C---:B------:R-:W-:Y:S01]  /*6090*/  IMAD R12, R47.reuse, R16, RZ ;  /* 0x000000102f0c7224 */ /* 0x040fe200078e02ff */
[----:B------:R-:W-:Y:S01]  /*60a0*/  SHF.R.S32.HI R53, RZ, 0x18, R53 ;  /* 0x00000018ff357819 */ /* 0x000fe20000011435 */
[C---:B------:R-:W-:Y:S01]  /*60b0*/  IMAD R13, R47.reuse, R17, RZ ;  /* 0x000000112f0d7224 */ /* 0x040fe200078e02ff */
[----:B------:R-:W-:Y:S01]  /*60c0*/  SHF.R.S32.HI R51, RZ, 0x18, R51 ;  /* 0x00000018ff337819 */ /* 0x000fe20000011433 */
[----:B------:R-:W-:Y:S01]  /*60d0*/  IMAD R14, R47, R18, RZ ;  /* 0x000000122f0e7224 */ /* 0x000fe200078e02ff */
[----:B------:R-:W-:Y:S01]  /*60e0*/  I2IP.S8.S32.SAT R70, R15, R10, RZ ;  /* 0x0000000a0f467239 */ /* 0x000fe200000014ff */
[----:B------:R-:W-:Y:S01]  /*60f0*/  IMAD R12, R49, R50, R12 ;  /* 0x00000032310c7224 */ /* 0x000fe200078e020c */
[----:B------:R-:W-:Y:S01]  /*6100*/  SHF.R.S32.HI R49, RZ, 0x18, R59 ;  /* 0x00000018ff317819 */ /* 0x000fe2000001143b */
[----:B------:R-:W-:Y:S01]  /*6110*/  IMAD R19, R47, R19, RZ ;  /* 0x000000132f137224 */ /* 0x000fe200078e02ff */
[----:B------:R-:W-:Y:S01]  /*6120*/  I2IP.S8.S32.SAT R70, R9, R8, R70 ;  /* 0x0000000809467239 */ /* 0x000fe20000001446 */
[-C--:B------:R-:W-:Y:S01]  /*6130*/  IMAD R13, R51, R50.reuse, R13 ;  /* 0x00000032330d7224 */ /* 0x080fe200078e020d */
[C---:B------:R-:W-:Y:S01]  /*6140*/  PRMT R51, R60.reuse, 0x8880, RZ ;  /* 0x000088803c337816 */ /* 0x040fe200000000ff */
[-C--:B------:R-:W-:Y:S01]  /*6150*/  IMAD R14, R53, R50.reuse, R14 ;  /* 0x00000032350e7224 */ /* 0x080fe200078e020e */
[----:B------:R-:W-:Y:S01]  /*6160*/  PRMT R53, R61, 0x8880, RZ ;  /* 0x000088803d357816 */ /* 0x000fe200000000ff */
[----:B------:R-:W-:Y:S01]  /*6170*/  IMAD R19, R49, R50, R19 ;  /* 0x0000003231137224 */ /* 0x000fe200078e0213 */
[----:B------:R-:W-:Y:S01]  /*6180*/  MOV R49, R51 ;  /* 0x0000003300317202 */ /* 0x000fe20000000f00 */
[----:B------:R-:W-:Y:S02]  /*6190*/  IMAD R16, R47, R20, RZ ;  /* 0x000000142f107224 */ /* 0x000fe400078e02ff */
[C---:B------:R-:W-:Y:S01]  /*61a0*/  IMAD.U32 R52, R60.reuse, 0x10000, RZ ;  /* 0x000100003c347824 */ /* 0x040fe200078e00ff */
[----:B------:R-:W-:Y:S01]  /*61b0*/  I2IP.S8.S32.SAT R71, R19, R14, RZ ;  /* 0x0000000e13477239 */ /* 0x000fe200000014ff */
[----:B------:R-:W-:Y:S01]  /*61c0*/  IMAD R16, R49, R50, R16 ;  /* 0x0000003231107224 */ /* 0x000fe200078e0210 */
[----:B------:R-:W-:Y:S01]  /*61d0*/  SHF.L.U32 R49, R60, 0x8, RZ ;  /* 0x000000083c317819 */ /* 0x000fe200000006ff */
[C---:B------:R-:W-:Y:S01]  /*61e0*/  IMAD R17, R47.reuse, R21, RZ ;  /* 0x000000152f117224 */ /* 0x040fe200078e02ff */
[----:B------:R-:W-:Y:S01]  /*61f0*/  SHF.R.S32.HI R51, RZ, 0x18, R52 ;  /* 0x00000018ff337819 */ /* 0x000fe20000011434 */
[C---:B------:R-:W-:Y:S01]  /*6200*/  IMAD R18, R47.reuse, R22, RZ ;  /* 0x000000162f127224 */ /* 0x040fe200078e02ff */
[----:B------:R-:W-:Y:S01]  /*6210*/  SHF.R.S32.HI R49, RZ, 0x18, R49 ;  /* 0x00000018ff317819 */ /* 0x000fe20000011431 */
[----:B------:R-:W-:Y:S01]  /*6220*/  IMAD R23, R47, R23, RZ ;  /* 0x000000172f177224 */ /* 0x000fe200078e02ff */
[----:B------:R-:W-:Y:S01]  /*6230*/  I2IP.S8.S32.SAT R71, R13, R12, R71 ;  /* 0x0000000c0d477239 */ /* 0x000fe20000001447 */
[----:B------:R-:W-:Y:S01]  /*6240*/  IMAD R17, R51, R50, R17 ;  /* 0x0000003233117224 */ /* 0x000fe200078e0211 */
[C---:B------:R-:W-:Y:S01]  /*6250*/  SHF.L.U32 R52, R61.reuse, 0x10, RZ ;  /* 0x000000103d347819 */ /* 0x040fe200000006ff */
[----:B------:R-:W-:Y:S01]  /*6260*/  IMAD.SHL.U32 R54, R61, 0x100, RZ ;  /* 0x000001003d367824 */ /* 0x000fe200078e00ff */
[----:B------:R-:W-:Y:S01]  /*6270*/  SHF.R.S32.HI R51, RZ, 0x18, R60 ;  /* 0x00000018ff337819 */ /* 0x000fe2000001143c */
[----:B------:R-:W-:Y:S01]  /*6280*/  IMAD R20, R47, R24, RZ ;  /* 0x000000182f147224 */ /* 0x000fe200078e02ff */
[----:B------:R1:W-:Y:S01]  /*6290*/  STS.128 [R95+UR49+0x4200], R68 ;  /* 0x004200445f007988 */ /* 0x0003e20008000c31 */
[-C--:B------:R-:W-:Y:S01]  /*62a0*/  IMAD R18, R49, R50.reuse, R18 ;  /* 0x0000003231127224 */ /* 0x080fe200078e0212 */
[----:B------:R-:W-:Y:S01]  /*62b0*/  SHF.R.S32.HI R52, RZ, 0x18, R52 ;  /* 0x00000018ff347819 */ /* 0x000fe20000011434 */
[----:B------:R-:W-:Y:S01]  /*62c0*/  IMAD R21, R47, R25, RZ ;  /* 0x000000192f157224 */ /* 0x000fe200078e02ff */
[----:B------:R-:W-:Y:S01]  /*62d0*/  SHF.R.S32.HI R49, RZ, 0x18, R54 ;  /* 0x00000018ff317819 */ /* 0x000fe20000011436 */
[----:B------:R-:W-:Y:S01]  /*62e0*/  IMAD R23, R51, R50, R23 ;  /* 0x0000003233177224 */ /* 0x000fe200078e0217 */
[----:B------:R-:W-:Y:S01]  /*62f0*/  SHF.R.S32.HI R51, RZ, 0x18, R61 ;  /* 0x00000018ff337819 */ /* 0x000fe2000001143d */
[----:B------:R-:W-:Y:S01]  /*6300*/  IMAD R22, R47, R26, RZ ;  /* 0x0000001a2f167224 */ /* 0x000fe200078e02ff */
[----:B------:R-:W-:Y:S01]  /*6310*/  SHF.R.S32.HI R54, RZ, 0x18, R63 ;  /* 0x00000018ff367819 */ /* 0x000fe2000001143f */
[----:B------:R-:W-:Y:S01]  /*6320*/  IMAD R20, R53, R50, R20 ;  /* 0x0000003235147224 */ /* 0x000fe200078e0214 */
[----:B------:R-:W-:Y:S01]  /*6330*/  I2IP.S8.S32.SAT R76, R23, R18, RZ ;  /* 0x00000012174c7239 */ /* 0x000fe200000014ff */
[----:B------:R-:W-:Y:S01]  /*6340*/  IMAD R27, R47, R27, RZ ;  /* 0x0000001b2f1b7224 */ /* 0x000fe200078e02ff */
[----:B------:R-:W-:Y:S01]  /*6350*/  SHF.L.U32 R53, R62, 0x8, RZ ;  /* 0x000000083e357819 */ /* 0x000fe200000006ff */
[-C--:B------:R-:W-:Y:S01]  /*6360*/  IMAD R21, R52, R50.reuse, R21 ;  /* 0x0000003234157224 */ /* 0x080fe200078e0215 */
[C---:B------:R-:W-:Y:S01]  /*6370*/  SHF.L.U32 R52, R62.reuse, 0x10, RZ ;  /* 0x000000103e347819 */ /* 0x040fe200000006ff */
[----:B------:R-:W-:Y:S01]  /*6380*/  IMAD R22, R49, R50, R22 ;  /* 0x0000003231167224 */ /* 0x000fe200078e0216 */
[----:B------:R-:W-:Y:S01]  /*6390*/  PRMT R49, R62, 0x8880, RZ ;  /* 0x000088803e317816 */ /* 0x000fe200000000ff */
[----:B------:R-:W-:Y:S01]  /*63a0*/  IMAD R24, R47, R28, RZ ;  /* 0x0000001c2f187224 */ /* 0x000fe200078e02ff */
[----:B------:R-:W-:Y:S01]  /*63b0*/  I2IP.S8.S32.SAT R76, R17, R16, R76 ;  /* 0x00000010114c7239 */ /* 0x000fe2000000144c */
[----:B------:R-:W-:Y:S01]  /*63c0*/  IMAD R27, R51, R50, R27 ;  /* 0x00000032331b7224 */ /* 0x000fe200078e021b */
[----:B------:R-:W-:Y:S01]  /*63d0*/  SHF.R.S32.HI R51, RZ, 0x18, R52 ;  /* 0x00000018ff337819 */ /* 0x000fe20000011434 */
[C---:B------:R-:W-:Y:S01]  /*63e0*/  IMAD R25, R47.reuse, R29, RZ ;  /* 0x0000001d2f197224 */ /* 0x040fe200078e02ff */
[----:B------:R-:W-:Y:S01]  /*63f0*/  SHF.R.S32.HI R53, RZ, 0x18, R53 ;  /* 0x00000018ff357819 */ /* 0x000fe20000011435 */
[----:B------:R-:W-:Y:S01]  /*6400*/  IMAD R26, R47, R30, RZ ;  /* 0x0000001e2f1a7224 */ /* 0x000fe200078e02ff */
[----:B------:R-:W-:Y:S01]  /*6410*/  I2IP.S8.S32.SAT R77, R27, R22, RZ ;  /* 0x000000161b4d7239 */ /* 0x000fe200000014ff */
[-C--:B------:R-:W-:Y:S01]  /*6420*/  IMAD R24, R49, R50.reuse, R24 ;  /* 0x0000003231187224 */ /* 0x080fe200078e0218 */
[----:B------:R-:W-:Y:S01]  /*6430*/  SHF.L.U32 R52, R63, 0x10, RZ ;  /* 0x000000103f347819 */ /* 0x000fe200000006ff */
[----:B------:R-:W-:Y:S01]  /*6440*/  IMAD R25, R51, R50, R25 ;  /* 0x0000003233197224 */ /* 0x000fe200078e0219 */
[----:B------:R-:W-:Y:S01]  /*6450*/  I2IP.S8.S32.SAT R77, R21, R20, R77 ;  /* 0x00000014154d7239 */ /* 0x000fe2000000144d */
[----:B------:R-:W-:Y:S01]  /*6460*/  IMAD R26, R53, R50, R26 ;  /* 0x00000032351a7224 */ /* 0x000fe200078e021a */
[----:B------:R-:W-:Y:S01]  /*6470*/  SHF.R.S32.HI R49, RZ, 0x18, R62 ;  /* 0x00000018ff317819 */ /* 0x000fe2000001143e */
[----:B------:R-:W-:Y:S01]  /*6480*/  IMAD R31, R47, R31, RZ ;  /* 0x0000001f2f1f7224 */ /* 0x000fe200078e02ff */
[C---:B------:R-:W-:Y:S01]  /*6490*/  PRMT R51, R63.reuse, 0x8880, RZ ;  /* 0x000088803f337816 */ /* 0x040fe200000000ff */
[----:B------:R-:W-:Y:S01]  /*64a0*/  IMAD.SHL.U32 R53, R63, 0x100, RZ ;  /* 0x000001003f357824 */ /* 0x000fe200078e00ff */
[----:B------:R-:W-:Y:S01]  /*64b0*/  SHF.R.S32.HI R52, RZ, 0x18, R52 ;  /* 0x00000018ff347819 */ /* 0x000fe20000011434 */
[C---:B------:R-:W-:Y:S02]  /*64c0*/  IMAD R28, R47.reuse, R32, RZ ;  /* 0x000000202f1c7224 */ /* 0x040fe400078e02ff */
[----:B------:R-:W-:Y:S01]  /*64d0*/  IMAD R29, R47, R33, RZ ;  /* 0x000000212f1d7224 */ /* 0x000fe200078e02ff */
[----:B------:R-:W-:Y:S01]  /*64e0*/  SHF.R.S32.HI R53, RZ, 0x18, R53 ;  /* 0x00000018ff357819 */ /* 0x000fe20000011435 */
[-C--:B------:R-:W-:Y:S02]  /*64f0*/  IMAD R31, R49, R50.reuse, R31 ;  /* 0x00000032311f7224 */ /* 0x080fe400078e021f */
[----:B------:R-:W-:Y:S02]  /*6500*/  IMAD R28, R51, R50, R28 ;  /* 0x00000032331c7224 */ /* 0x000fe400078e021c */
[----:B------:R-:W-:Y:S01]  /*6510*/  IMAD R30, R47, R34, RZ ;  /* 0x000000222f1e7224 */ /* 0x000fe200078e02ff */
[----:B------:R-:W-:Y:S01]  /*6520*/  I2IP.S8.S32.SAT R55, R31, R26, RZ ;  /* 0x0000001a1f377239 */ /* 0x000fe200000014ff */
[----:B------:R-:W-:Y:S02]  /*6530*/  IMAD R29, R52, R50, R29 ;  /* 0x00000032341d7224 */ /* 0x000fe400078e021d */
[----:B------:R-:W-:Y:S01]  /*6540*/  IMAD R35, R47, R35, RZ ;  /* 0x000000232f237224 */ /* 0x000fe200078e02ff */
[----:B------:R-:W-:Y:S01]  /*6550*/  I2IP.S8.S32.SAT R78, R25, R24, R55 ;  /* 0x00000018194e7239 */ /* 0x000fe20000001437 */
[-C--:B------:R-:W-:Y:S01]  /*6560*/  IMAD R30, R53, R50.reuse, R30 ;  /* 0x00000032351e7224 */ /* 0x080fe200078e021e */
[----:B------:R-:W-:Y:S01]  /*6570*/  LEA R55, R100, UR49, 0x3 ;  /* 0x0000003164377c11 */ /* 0x000fe2000f8e18ff */
[----:B------:R-:W-:Y:S05]  /*6580*/  IMAD R35, R54, R50, R35 ;  /* 0x0000003236237224 */ /* 0x000fea00078e0223 */
[----:B------:R-:W-:Y:S04]  /*6590*/  I2IP.S8.S32.SAT R73, R35, R30, RZ ;  /* 0x0000001e23497239 */ /* 0x000fe800000014ff */
[----:B------:R-:W-:Y:S05]  /*65a0*/  I2IP.S8.S32.SAT R79, R29, R28, R73 ;  /* 0x0000001c1d4f7239 */ /* 0x000fea0000001449 */
[----:B------:R1:W-:Y:S01]  /*65b0*/  STS.128 [R109+0x4210], R76 ;  /* 0x0042104c6d007388 */ /* 0x0003e20000000c00 */
[----:B------:R-:W-:Y:S01]  /*65c0*/  @!PT LDS RZ, [RZ] ;  /* 0x00000000fffff984 */ /* 0x000fe20000000800 */
[----:B------:R-:W-:Y:S01]  /*65d0*/  @!PT LDS RZ, [RZ] ;  /* 0x00000000fffff984 */ /* 0x000fe20000000800 */
[----:B------:R-:W-:Y:S01]  /*65e0*/  @!PT LDS RZ, [RZ] ;  /* 0x00000000fffff984 */ /* 0x000fe20000000800 */
[----:B------:R-:W-:Y:S01]  /*65f0*/  @!PT LDS RZ, [RZ] ;  /* 0x00000000fffff984 */ /* 0x000fe20000000800 */
[----:B------:R2:W-:Y:S07]  /*6600*/  MEMBAR.ALL.CTA ;  /* 0x0000000000007992 */ /* 0x0005ee0000008000 */
[----:B--2---:R-:W2:Y:S02]  /*6610*/  FENCE.VIEW.ASYNC.S ;  /* 0x00000000000073c6 */ /* 0x004ea40000000000 */
[----:B--2---:R-:W-:Y:S06]  /*6620*/  BAR.SYNC.DEFER_BLOCKING 0x1, 0x80 ;  /* 0x0042000000007b1d */ /* 0x004fec0000010000 */
[----:B------:R-:W-:Y:S05]  /*6630*/  @P0 BRA `(.L_x_99) ;  /* 0x0000000000280947 */ /* 0x000fea0003800000 */
[----:B------:R-:W-:Y:S02]  /*6640*/  UIADD3 UR4, UPT, UPT, UR49, 0x4200, URZ ;  /* 0x0000420031047890 */ /* 0x000fe4000fffe0ff */
[----:B------:R-:W-:Y:S01]  /*6650*/  UIADD3 UR6, UP0, UPT, UR52, 0x680, URZ ;  /* 0x0000068034067890 */ /* 0x000fe2000ff1e0ff */
[----:B------:R-:W-:Y:S03]  /*6660*/  UMOV UR43, UR36 ;  /* 0x00000024002b7c82 */ /* 0x000fe60008000000 */
[----:B------:R-:W-:Y:S01]  /*6670*/  MOV R104, UR4 ;  /* 0x0000000400687c02 */ /* 0x000fe20008000f00 */
[----:B------:R-:W-:Y:S03]  /*6680*/  UIADD3.X UR7, UPT, UPT, URZ, UR53, URZ, UP0, !UPT ;  /* 0x00000035ff077290 */ /* 0x000fe600087fe4ff */
[----:B------:R-:W-:Y:S11]  /*6690*/  R2UR UR40, R104 ;  /* 0x00000000682872ca */ /* 0x000ff600000e0000 */
[----:B------:R-:W-:Y:S02]  /*66a0*/  @!UPT UIADD3 URZ, UPT, UPT, URZ, URZ, URZ ;  /* 0x000000fffffff290 */ /* 0x000fe4000fffe0ff */
[----:B------:R2:W-:Y:S01]  /*66b0*/  UTMASTG.3D [UR40], [UR6] ;  /* 0x00000028060073b5 */ /* 0x0005e20008010000 */
[----:B------:R0:W-:Y:S01]  /*66c0*/  UTMACMDFLUSH ;  /* 0x00000000000079b7 */ /* 0x0001e20000000000 */
[----:B--2---:R-:W-:Y:S04]  /*66d0*/  DEPBAR.LE SB0, 0x1 ;  /* 0x000080400000791a */ /* 0x004fe80000000000 */
.L_x_99:
[----:B------:R-:W-:Y:S05]  /*66e0*/  BSYNC.RECONVERGENT B0 ;  /* 0x0000000000007941 */ /* 0x000fea0003800200 */
.L_x_98:
[----:B------:R-:W-:Y:S06]  /*66f0*/  BAR.SYNC.DEFER_BLOCKING 0x1, 0x80 ;  /* 0x0042000000007b1d */ /* 0x000fec0000010000 */
[----:B------:R-:W2:Y:S01]  /*6700*/  @P6 SYNCS.PHASECHK.TRANS64.TRYWAIT P0, [R55+URZ+0x40], R74 ;  /* 0x0000404a370065a7 */ /* 0x000ea200080011ff */
[----:B------:R-:W-:Y:S01]  /*6710*/  BSSY B1, `(.L_x_100) ;  /* 0x000001f000017945 */ /* 0x000fe20003800000 */
[----:B--2---:R-:W-:Y:S03]  /*6720*/  @P6 SEL R64, RZ, 0x1, !P0 ;  /* 0x00000001ff406807 */ /* 0x004fe60004000000 */
[----:B------:R-:W-:Y:S05]  /*6730*/  @!P6 BRA `(.L_x_101) ;  /* 0x000000000070e947 */ /* 0x000fea0003800000 */
[----:B------:R-:W-:Y:S01]  /*6740*/  ISETP.NE.AND P1, PT, R65, RZ, PT ;  /* 0x000000ff4100720c */ /* 0x000fe20003f25270 */
[----:B------:R-:W-:Y:S01]  /*6750*/  BSSY B0, `(.L_x_102) ;  /* 0x0000008000007945 */ /* 0x000fe20003800000 */
[----:B------:R-:W-:Y:S11]  /*6760*/  ISETP.NE.AND P0, PT, R64, RZ, PT ;  /* 0x000000ff4000720c */ /* 0x000ff60003f05270 */
[----:B------:R-:W-:Y:S04]  /*6770*/  @P1 IMAD R3, R100, 0x1000, R67 ;  /* 0x0000100064031824 */ /* 0x000fe800078e0243 */
[----:B------:R-:W-:Y:S01]  /*6780*/  @P1 IMAD.IADD R2, R66, 0x1, R3 ;  /* 0x0000000142021824 */ /* 0x000fe200078e0203 */
[----:B------:R-:W-:Y:S06]  /*6790*/  @P0 BRA `(.L_x_103) ;  /* 0x00000000000c0947 */ /* 0x000fec0003800000 */
[----:B------:R-:W-:Y:S04]  /*67a0*/  SHF.L.U32 R0, R99, 0x1f, RZ ;  /* 0x0000001f63007819 */ /* 0x000fe800000006ff */
[----:B------:R-:W2:Y:S02]  /*67b0*/  SYNCS.PHASECHK.TRANS64.TRYWAIT P0, [R55+URZ+0x40], R0 ;  /* 0x00004000370075a7 */ /* 0x000ea400080011ff */
[----:B--2---:R-:W-:Y:S05]  /*67c0*/  @!P0 BRA `(.L_x_104) ;  /* 0x0000003000d48947 */ /* 0x004fea0003800000 */
.L_x_103:
[----:B------:R-:W-:Y:S05]  /*67d0*/  BSYNC B0 ;  /* 0x0000000000007941 */ /* 0x000fea0003800000 */
.L_x_102:
[----:B------:R-:W-:Y:S01]  /*67e0*/  ISETP.NE.AND P0, PT, R65, RZ, PT ;  /* 0x000000ff4100720c */ /* 0x000fe20003f05270 */
[----:B--2---:R-:W-:Y:S02]  /*67f0*/  VIADD R55, R55, 0x60 ;  /* 0x0000006037377836 */ /* 0x004fe40000000000 */
[----:B------:R-:W-:Y:S02]  /*6800*/  IMAD.U32 R0, RZ, RZ, UR37 ;  /* 0x00000025ff007e24 */ /* 0x000fe4000f8e00ff */
[----:B------:R-:W-:Y:S03]  /*6810*/  VIADD R100, R100, 0x1 ;  /* 0x0000000164647836 */ /* 0x000fe60000000000 */
[----:B------:R-:W-:Y:S05]  /*6820*/  PRMT R0, R0, 0x654, R55 ;  /* 0x0000065400007816 */ /* 0x000fea0000000037 */
[----:B------:R2:W3:Y:S04]  /*6830*/  @P0 LDS.128 R56, [R3+0x200] ;  /* 0x0002000003380984 */ /* 0x0004e80000000c00 */
[----:B------:R2:W4:Y:S01]  /*6840*/  @P0 LDS.128 R60, [R2+0x210] ;  /* 0x00021000023c0984 */ /* 0x0005220000000c00 */
        /* <DEDUP_REMOVED lines=10> */
[----:B--23--:R-:W-:Y:S02]  /*68f0*/  LOP3.LUT R99, R99, R0, RZ, 0x3c, !PT ;  /* 0x0000000063637212 */ /* 0x00cfe400078e3cff */
.L_x_101:
[----:B------:R-:W-:Y:S05]  /*6900*/  BSYNC B1 ;  /* 0x0000000000017941 */ /* 0x000fea0003800000 */
.L_x_100:
[----:B------:R-:W-:Y:S05]  /*6910*/  VIADD R3, R48, 0x40 ;  /* 0x0000004030037836 */ /* 0x000fea0000000000 */
[----:B------:R-:W-:Y:S04]  /*6920*/  SHF.R.U32.HI R3, RZ, 0x15, R3 ;  /* 0x00000015ff037819 */ /* 0x000fe80000011603 */
[----:B------:R-:W-:Y:S11]  /*6930*/  LOP3.LUT P0, RZ, R3, 0x3, R96, 0x48, !PT ;  /* 0x0000000303ff7812 */ /* 0x000ff60007804860 */
[----:B------:R-:W-:Y:S02]  /*6940*/  @!UPT UIADD3 URZ, UPT, UPT, URZ, URZ, URZ ;  /* 0x000000fffffff290 */ /* 0x000fe4000fffe0ff */
[----:B------:R-:W-:Y:S05]  /*6950*/  @!P0 BRA `(.L_x_105) ;  /* 0x0000000000408947 */ /* 0x000fea0003800000 */
[----:B------:R-:W2:Y:S01]  /*6960*/  LDCU.64 UR8, c[0x4][0x78] ;  /* 0x01000f00ff0877ac */ /* 0x000ea20008000a00 */
[----:B------:R-:W-:Y:S01]  /*6970*/  MOV R3, 0x0 ;  /* 0x0000000000037802 */ /* 0x000fe20000000f00 */
[----:B------:R-:W-:Y:S02]  /*6980*/  HFMA2 R12, -RZ, RZ, 0, 5.9604644775390625e-08 ;  /* 0x00000001ff0c7431 */ /* 0x000fe400000001ff */
[----:B------:R-:W-:Y:S02]  /*6990*/  IMAD.MOV.U32 R8, RZ, RZ, 0x192 ;  /* 0x00000192ff087424 */ /* 0x000fe400078e00ff */
[----:B------:R-:W-:Y:S01]  /*69a0*/  IMAD.MOV.U32 R13, RZ, RZ, RZ ;  /* 0x000000ffff0d7224 */ /* 0x000fe200078e00ff */
[----:B------:R-:W3:Y:S01]  /*69b0*/  LDCU.64 UR6, c[0x4][0x80] ;  /* 0x01001000ff0677ac */ /* 0x000ee20008000a00 */
[----:B------:R-:W1:Y:S01]  /*69c0*/  LDC.64 R2, c[0x4][R3] ;  /* 0x0100000003027b82 */ /* 0x000e620000000a00 */
[----:B------:R-:W5:Y:S01]  /*69d0*/  LDCU.64 UR4, c[0x4][0x18] ;  /* 0x01000300ff0477ac */ /* 0x000f620008000a00 */
[----:B--2---:R-:W-:Y:S01]  /*69e0*/  MOV R5, UR9 ;  /* 0x0000000900057c02 */ /* 0x004fe20008000f00 */
[----:B------:R-:W-:Y:S01]  /*69f0*/  IMAD.U32 R4, RZ, RZ, UR8 ;  /* 0x00000008ff047e24 */ /* 0x000fe2000f8e00ff */
[----:B---3--:R-:W-:Y:S01]  /*6a00*/  MOV R7, UR7 ;  /* 0x0000000700077c02 */ /* 0x008fe20008000f00 */
[----:B------:R-:W-:Y:S01]  /*6a10*/  IMAD.U32 R6, RZ, RZ, UR6 ;  /* 0x00000006ff067e24 */ /* 0x000fe2000f8e00ff */
[----:B-----5:R-:W-:Y:S01]  /*6a20*/  MOV R11, UR5 ;  /* 0x00000005000b7c02 */ /* 0x020fe20008000f00 */
[----:B------:R-:W-:Y:S02]  /*6a30*/  IMAD.U32 R10, RZ, RZ, UR4 ;  /* 0x00000004ff0a7e24 */ /* 0x000fe4000f8e00ff */
[----:B------:R-:W-:Y:S07]  /*6a40*/  LEPC R20, `(.L_x_105) ;  /* 0x000000001014794e */ /* 0x000fee0000000000 */
[----:B-1--4-:R-:W-:Y:S05]  /*6a50*/  CALL.ABS.NOINC R2 ;  /* 0x0000000002007343 */ /* 0x012fea0003c00000 */
.L_x_105:
[----:B------:R-:W-:Y:S01]  /*6a60*/  SHF.L.U32 R51, R56, 0x10, RZ ;  /* 0x0000001038337819 */ /* 0x000fe200000006ff */
[----:B------:R-:W-:Y:S05]  /*6a70*/  WARPSYNC.ALL ;  /* 0x0000000000007948 */ /* 0x000fea0003800000 */
[----:B------:R-:W-:Y:S01]  /*6a80*/  R2UR UR4, R48 ;  /* 0x00000000300472ca */ /* 0x000fe200000e0000 */
[----:B------:R-:W-:Y:S01]  /*6a90*/  BSSY.RECONVERGENT B0, `(.L_x_106) ;  /* 0x0000099000007945 */ /* 0x000fe20003800200 */
[C---:B------:R-:W-:Y:S02]  /*6aa0*/  PRMT R49, R56.reuse, 0x8880, RZ ;  /* 0x0000888038317816 */ /* 0x040fe400000000ff */
[----:B------:R-:W-:Y:S02]  /*6ab0*/  SHF.R.S32.HI R51, RZ, 0x18, R51 ;  /* 0x00000018ff337819 */ /* 0x000fe40000011433 */
[----:B------:R-:W-:Y:S02]  /*6ac0*/  SHF.L.U32 R52, R56, 0x8, RZ ;  /* 0x0000000838347819 */ /* 0x000fe400000006ff */
[----:B------:R-:W-:Y:S02]  /*6ad0*/  SHF.L.U32 R53, R57, 0x8, RZ ;  /* 0x0000000839357819 */ /* 0x000fe400000006ff */
[----:B------:R-:W-:Y:S02]  /*6ae0*/  SHF.R.S32.HI R54, RZ, 0x18, R58 ;  /* 0x00000018ff367819 */ /* 0x000fe4000001143a */
[----:B------:R-:W-:Y:S01]  /*6af0*/  SHF.R.S32.HI R53, RZ, 0x18, R53 ;  /* 0x00000018ff357819 */ /* 0x000fe20000011435 */
[----:B------:R-:W-:Y:S01]  /*6b00*/  LDTM.16dp32bit_t0_t15.x32 R4, tmem[UR4+0x40] ;  /* 0x00004004000479ee */ /* 0x000fe20008a80000 */
[----:B------:R-:W2:Y:S01]  /*6b10*/  LDTM.16dp32bit_t16_t31.x32 R4, tmem[UR4+0x60] ;  /* 0x00006004000479ee */ /* 0x000ea20008aa0000 */
[----:B----4-:R-:W-:Y:S02]  /*6b20*/  SHF.L.U32 R55, R62, 0x8, RZ ;  /* 0x000000083e377819 */ /* 0x010fe400000006ff */
[----:B------:R-:W-:Y:S02]  /*6b30*/  ISETP.NE.AND P0, PT, R105, RZ, PT ;  /* 0x000000ff6900720c */ /* 0x000fe40003f05270 */
[----:B------:R-:W-:Y:S02]  /*6b40*/  SHF.R.S32.HI R55, RZ, 0x18, R55 ;  /* 0x00000018ff377819 */ /* 0x000fe40000011437 */
[----:B------:R-:W-:Y:S01]  /*6b50*/  ISETP.NE.AND P6, PT, R72, RZ, PT ;  /* 0x000000ff4800720c */ /* 0x000fe20003fc5270 */
[C---:B--2---:R-:W-:Y:S02]  /*6b60*/  IMAD R0, R47.reuse, R4, RZ ;  /* 0x000000042f007224 */ /* 0x044fe400078e02ff */
        /* <DEDUP_REMOVED lines=12> */
[C---:B------:R-:W-:Y:S01]  /*6c30*/  IMAD R4, R47.reuse, R8, RZ ;  /* 0x000000082f047224 */ /* 0x040fe200078e02ff */
[----:B------:R-:W-:Y:S01]  /*6c40*/  SHF.L.U32 R52, R58, 0x10, RZ ;  /* 0x000000103a347819 */ /* 0x000fe200000006ff */
[----:B------:R-:W-:Y:S01]  /*6c50*/  IMAD R5, R47, R9, RZ ;  /* 0x000000092f057224 */ /* 0x000fe200078e02ff */
[----:B-1----:R-:W-:Y:S01]  /*6c60*/  I2IP.S8.S32.SAT R69, R7, R3, RZ ;  /* 0x0000000307457239 */ /* 0x002fe200000014ff */
[----:B------:R-:W-:Y:S01]  /*6c70*/  IMAD R6, R47, R10, RZ ;  /* 0x0000000a2f067224 */ /* 0x000fe200078e02ff */
[----:B------:R-:W-:Y:S01]  /*6c80*/  SHF.R.S32.HI R52, RZ, 0x18, R52 ;  /* 0x00000018ff347819 */ /* 0x000fe20000011434 */
[----:B------:R-:W-:Y:S01]  /*6c90*/  IMAD R4, R49, R50, R4 ;  /* 0x0000003231047224 */ /* 0x000fe200078e0204 */
[----:B------:R-:W-:Y:S01]  /*6ca0*/  I2IP.S8.S32.SAT R68, R2, R0, R69 ;  /* 0x0000000002447239 */ /* 0x000fe20000001445 */
[-C--:B------:R-:W-:Y:S01]  /*6cb0*/  IMAD R5, R51, R50.reuse, R5 ;  /* 0x0000003233057224 */ /* 0x080fe200078e0205 */
[----:B------:R-:W-:Y:S01]  /*6cc0*/  SHF.R.S32.HI R49, RZ, 0x18, R57 ;  /* 0x00000018ff317819 */ /* 0x000fe20000011439 */
[----:B------:R-:W-:Y:S01]  /*6cd0*/  IMAD R11, R47, R11, RZ ;  /* 0x0000000b2f0b7224 */ /* 0x000fe200078e02ff */
[C---:B------:R-:W-:Y:S01]  /*6ce0*/  PRMT R51, R58.reuse, 0x8880, RZ ;  /* 0x000088803a337816 */ /* 0x040fe200000000ff */
[----:B------:R-:W-:Y:S01]  /*6cf0*/  IMAD R6, R53, R50, R6 ;  /* 0x0000003235067224 */ /* 0x000fe200078e0206 */
[----:B------:R-:W-:Y:S01]  /*6d00*/  SHF.L.U32 R53, R58, 0x8, RZ ;  /* 0x000000083a357819 */ /* 0x000fe200000006ff */
[C---:B------:R-:W-:Y:S02]  /*6d10*/  IMAD R8, R47.reuse, R12, RZ ;  /* 0x0000000c2f087224 */ /* 0x040fe400078e02ff */
[----:B------:R-:W-:Y:S01]  /*6d20*/  IMAD R9, R47, R13, RZ ;  /* 0x0000000d2f097224 */ /* 0x000fe200078e02ff */
[----:B------:R-:W-:Y:S01]  /*6d30*/  SHF.R.S32.HI R53, RZ, 0x18, R53 ;  /* 0x00000018ff357819 */ /* 0x000fe20000011435 */
[----:B------:R-:W-:Y:S01]  /*6d40*/  IMAD R11, R49, R50, R11 ;  /* 0x00000032310b7224 */ /* 0x000fe200078e020b */
[----:B------:R-:W-:Y:S01]  /*6d50*/  PRMT R49, R59, 0x8880, RZ ;  /* 0x000088803b317816 */ /* 0x000fe200000000ff */
[----:B------:R-:W-:Y:S02]  /*6d60*/  IMAD R10, R47, R14, RZ ;  /* 0x0000000e2f0a7224 */ /* 0x000fe400078e02ff */
[----:B------:R-:W-:Y:S01]  /*6d70*/  IMAD R8, R51, R50, R8 ;  /* 0x0000003233087224 */ /* 0x000fe200078e0208 */
[----:B------:R-:W-:Y:S01]  /*6d80*/  I2IP.S8.S32.SAT R70, R11, R6, RZ ;  /* 0x000000060b467239 */ /* 0x000fe200000014ff */
[-C--:B------:R-:W-:Y:S01]  /*6d90*/  IMAD R9, R52, R50.reuse, R9 ;  /* 0x0000003234097224 */ /* 0x080fe200078e0209 */
[----:B------:R-:W-:Y:S01]  /*6da0*/  SHF.L.U32 R51, R59, 0x10, RZ ;  /* 0x000000103b337819 */ /* 0x000fe200000006ff */
[----:B------:R-:W-:Y:S01]  /*6db0*/  IMAD R10, R53, R50, R10 ;  /* 0x00000032350a7224 */ /* 0x000fe200078e020a */
[----:B------:R-:W-:Y:S01]  /*6dc0*/  I2IP.S8.S32.SAT R69, R5, R4, R70 ;  /* 0x0000000405457239 */ /* 0x000fe20000001446 */
[----:B------:R-:W-:Y:S01]  /*6dd0*/  IMAD R15, R47, R15, RZ ;  /* 0x0000000f2f0f7224 */ /* 0x000fe200078e02ff */
[----:B------:R-:W-:Y:S01]  /*6de0*/  SHF.R.S32.HI R51, RZ, 0x18, R51 ;  /* 0x00000018ff337819 */ /* 0x000fe20000011433 */
[----:B------:R-:W-:Y:S01]  /*6df0*/  IMAD.SHL.U32 R53, R59, 0x100, RZ ;  /* 0x000001003b357824 */ /* 0x000fe200078e00ff */
[----:B------:R-:W-:Y:S01]  /*6e00*/  SHF.R.S32.HI R52, RZ, 0x18, R59 ;  /* 0x00000018ff347819 */ /* 0x000fe2000001143b */
[C---:B------:R-:W-:Y:S02]  /*6e10*/  IMAD R12, R47.reuse, R16, RZ ;  /* 0x000000102f0c7224 */ /* 0x040fe400078e02ff */
[----:B------:R-:W-:Y:S01]  /*6e20*/  IMAD R13, R47, R17, RZ ;  /* 0x000000112f0d7224 */ /* 0x000fe200078e02ff */
[----:B------:R-:W-:Y:S01]  /*6e30*/  SHF.R.S32.HI R53, RZ, 0x18, R53 ;  /* 0x00000018ff357819 */ /* 0x000fe20000011435 */
[----:B------:R-:W-:Y:S01]  /*6e40*/  IMAD R15, R54, R50, R15 ;  /* 0x00000032360f7224 */ /* 0x000fe200078e020f */
[----:B------:R-:W-:Y:S01]  /*6e50*/  SHF.L.U32 R54, R61, 0x10, RZ ;  /* 0x000000103d367819 */ /* 0x000fe200000006ff */
[----:B------:R-:W-:Y:S02]  /*6e60*/  IMAD R14, R47, R18, RZ ;  /* 0x000000122f0e7224 */ /* 0x000fe400078e02ff */
[----:B------:R-:W-:Y:S01]  /*6e70*/  IMAD R12, R49, R50, R12 ;  /* 0x00000032310c7224 */ /* 0x000fe200078e020c */
[----:B------:R-:W-:Y:S01]  /*6e80*/  I2IP.S8.S32.SAT R71, R15, R10, RZ ;  /* 0x0000000a0f477239 */ /* 0x000fe200000014ff */
[----:B------:R-:W-:Y:S01]  /*6e90*/  IMAD R19, R47, R19, RZ ;  /* 0x000000132f137224 */ /* 0x000fe200078e02ff */
[----:B------:R-:W-:Y:S01]  /*6ea0*/  PRMT R49, R60, 0x8880, RZ ;  /* 0x000088803c317816 */ /* 0x000fe200000000ff */
[----:B------:R-:W-:Y:S01]  /*6eb0*/  IMAD R13, R51, R50, R13 ;  /* 0x00000032330d7224 */ /* 0x000fe200078e020d */
[----:B------:R-:W-:Y:S01]  /*6ec0*/  I2IP.S8.S32.SAT R70, R9, R8, R71 ;  /* 0x0000000809467239 */ /* 0x000fe20000001447 */
[----:B------:R-:W-:Y:S01]  /*6ed0*/  IMAD R16, R47, R20, RZ ;  /* 0x000000142f107224 */ /* 0x000fe200078e02ff */
[----:B------:R-:W-:Y:S01]  /*6ee0*/  SHF.R.S32.HI R54, RZ, 0x18, R54 ;  /* 0x00000018ff367819 */ /* 0x000fe20000011436 */
[-C--:B------:R-:W-:Y:S01]  /*6ef0*/  IMAD R14, R53, R50.reuse, R14 ;  /* 0x00000032350e7224 */ /* 0x080fe200078e020e */
[----:B------:R-:W-:Y:S01]  /*6f00*/  PRMT R53, R61, 0x8880, RZ ;  /* 0x000088803d357816 */ /* 0x000fe200000000ff */
[-C--:B------:R-:W-:Y:S01]  /*6f10*/  IMAD R19, R52, R50.reuse, R19 ;  /* 0x0000003234137224 */ /* 0x080fe200078e0213 */
[----:B------:R-:W-:Y:S01]  /*6f20*/  SHF.R.S32.HI R52, RZ, 0x18, R60 ;  /* 0x00000018ff347819 */ /* 0x000fe2000001143c */
[----:B------:R-:W-:Y:S01]  /*6f30*/  IMAD R16, R49, R50, R16 ;  /* 0x0000003231107224 */ /* 0x000fe200078e0210 */
[C---:B------:R-:W-:Y:S01]  /*6f40*/  SHF.L.U32 R49, R60.reuse, 0x10, RZ ;  /* 0x000000103c317819 */ /* 0x040fe200000006ff */
[C---:B------:R-:W-:Y:S01]  /*6f50*/  IMAD R17, R47.reuse, R21, RZ ;  /* 0x000000152f117224 */ /* 0x040fe200078e02ff */
[----:B------:R-:W-:Y:S01]  /*6f60*/  SHF.L.U32 R51, R60, 0x8, RZ ;  /* 0x000000083c337819 */ /* 0x000fe200000006ff */
[C---:B------:R-:W-:Y:S01]  /*6f70*/  IMAD R18, R47.reuse, R22, RZ ;  /* 0x000000162f127224 */ /* 0x040fe200078e02ff */
[----:B------:R-:W-:Y:S01]  /*6f80*/  SHF.R.S32.HI R49, RZ, 0x18, R49 ;  /* 0x00000018ff317819 */ /* 0x000fe20000011431 */
[C---:B------:R-:W-:Y:S01]  /*6f90*/  IMAD R23, R47.reuse, R23, RZ ;  /* 0x000000172f177224 */ /* 0x040fe200078e02ff */
[----:B------:R-:W-:Y:S01]  /*6fa0*/  SHF.R.S32.HI R51, RZ, 0x18, R51 ;  /* 0x00000018ff337819 */ /* 0x000fe20000011433 */
[----:B------:R-:W-:Y:S01]  /*6fb0*/  IMAD R20, R47, R24, RZ ;  /* 0x000000182f147224 */ /* 0x000fe200078e02ff */
[----:B------:R-:W-:Y:S01]  /*6fc0*/  I2IP.S8.S32.SAT R71, R19, R14, RZ ;  /* 0x0000000e13477239 */ /* 0x000fe200000014ff */
[----:B------:R-:W-:Y:S02]  /*6fd0*/  IMAD R17, R49, R50, R17 ;  /* 0x0000003231117224 */ /* 0x000fe400078e0211 */
[----:B------:R-:W-:Y:S01]  /*6fe0*/  IMAD.SHL.U32 R49, R61, 0x100, RZ ;  /* 0x000001003d317824 */ /* 0x000fe200078e00ff */
[----:B------:R-:W-:Y:S01]  /*6ff0*/  I2IP.S8.S32.SAT R71, R13, R12, R71 ;  /* 0x0000000c0d477239 */ /* 0x000fe20000001447 */
[-C--:B------:R-:W-:Y:S01]  /*7000*/  IMAD R18, R51, R50.reuse, R18 ;  /* 0x0000003233127224 */ /* 0x080fe200078e0212 */
[----:B------:R-:W-:Y:S01]  /*7010*/  SHF.R.S32.HI R51, RZ, 0x18, R61 ;  /* 0x00000018ff337819 */ /* 0x000fe2000001143d */
[C---:B------:R-:W-:Y:S01]  /*7020*/  IMAD R21, R47.reuse, R25, RZ ;  /* 0x000000192f157224 */ /* 0x040fe200078e02ff */
[----:B------:R-:W-:Y:S01]  /*7030*/  SHF.R.S32.HI R49, RZ, 0x18, R49 ;  /* 0x00000018ff317819 */ /* 0x000fe20000011431 */
[----:B------:R-:W-:Y:S01]  /*7040*/  IMAD R23, R52, R50, R23 ;  /* 0x0000003234177224 */ /* 0x000fe200078e0217 */
[----:B------:R1:W-:Y:S01]  /*7050*/  STS.128 [R95+UR49+0x5200], R68 ;  /* 0x005200445f007988 */ /* 0x0003e20008000c31 */
[----:B------:R-:W-:Y:S01]  /*7060*/  IMAD R22, R47, R26, RZ ;  /* 0x0000001a2f167224 */ /* 0x000fe200078e02ff */
[C---:B------:R-:W-:Y:S01]  /*7070*/  SHF.L.U32 R52, R62.reuse, 0x10, RZ ;  /* 0x000000103e347819 */ /* 0x040fe200000006ff */
        /* <DEDUP_REMOVED lines=9> */
[----:B------:R-:W-:Y:S01]  /*7110*/  SHF.R.S32.HI R49, RZ, 0x18, R62 ;  /* 0x00000018ff317819 */ /* 0x000fe2000001143e */
[----:B------:R-:W-:Y:S01]  /*7120*/  IMAD R25, R47, R29, RZ ;  /* 0x0000001d2f197224 */ /* 0x000fe200078e02ff */
[----:B------:R-:W-:Y:S01]  /*7130*/  SHF.R.S32.HI R54, RZ, 0x18, R63 ;  /* 0x00000018ff367819 */ /* 0x000fe2000001143f */
[-C--:B------:R-:W-:Y:S01]  /*7140*/  IMAD R27, R51, R50.reuse, R27 ;  /* 0x00000032331b7224 */ /* 0x080fe200078e021b */
[----:B------:R-:W-:Y:S01]  /*7150*/  PRMT R51, R63, 0x8880, RZ ;  /* 0x000088803f337816 */ /* 0x000fe200000000ff */
[----:B------:R-:W-:Y:S01]  /*7160*/  IMAD R24, R53, R50, R24 ;  /* 0x0000003235187224 */ /* 0x000fe200078e0218 */
[----:B------:R-:W-:Y:S01]  /*7170*/  SHF.L.U32 R53, R63, 0x8, RZ ;  /* 0x000000083f357819 */ /* 0x000fe200000006ff */
[----:B------:R-:W-:Y:S01]  /*7180*/  IMAD R26, R47, R30, RZ ;  /* 0x0000001e2f1a7224 */ /* 0x000fe200078e02ff */
[----:B------:R-:W-:Y:S01]  /*7190*/  I2IP.S8.S32.SAT R73, R27, R22, RZ ;  /* 0x000000161b497239 */ /* 0x000fe200000014ff */
[----:B------:R-:W-:Y:S01]  /*71a0*/  IMAD R25, R52, R50, R25 ;  /* 0x0000003234197224 */ /* 0x000fe200078e0219 */
[----:B------:R-:W-:Y:S01]  /*71b0*/  SHF.L.U32 R52, R63, 0x10, RZ ;  /* 0x000000103f347819 */ /* 0x000fe200000006ff */
[C---:B------:R-:W-:Y:S01]  /*71c0*/  IMAD R31, R47.reuse, R31, RZ ;  /* 0x0000001f2f1f7224 */ /* 0x040fe200078e02ff */
[----:B------:R-:W-:Y:S01]  /*71d0*/  SHF.R.S32.HI R53, RZ, 0x18, R53 ;  /* 0x00000018ff357819 */ /* 0x000fe20000011435 */
[----:B------:R-:W-:Y:S01]  /*71e0*/  IMAD R28, R47, R32, RZ ;  /* 0x000000202f1c7224 */ /* 0x000fe200078e02ff */
[----:B------:R-:W-:Y:S01]  /*71f0*/  SHF.R.S32.HI R52, RZ, 0x18, R52 ;  /* 0x00000018ff347819 */ /* 0x000fe20000011434 */
[----:B------:R-:W-:Y:S01]  /*7200*/  IMAD R26, R55, R50, R26 ;  /* 0x00000032371a7224 */ /* 0x000fe200078e021a */
[----:B------:R-:W-:Y:S01]  /*7210*/  I2IP.S8.S32.SAT R77, R21, R20, R73 ;  /* 0x00000014154d7239 */ /* 0x000fe20000001449 */
[----:B------:R-:W-:Y:S01]  /*7220*/  IMAD R29, R47, R33, RZ ;  /* 0x000000212f1d7224 */ /* 0x000fe200078e02ff */
[----:B------:R-:W-:Y:S01]  /*7230*/  LEA R73, R100, UR49, 0x3 ;  /* 0x0000003164497c11 */ /* 0x000fe2000f8e18ff */
        /* <DEDUP_REMOVED lines=8> */
[----:B------:R-:W-:Y:S01]  /*72c0*/  @P6 SHF.L.U32 R74, R99, 0x1f, RZ ;  /* 0x0000001f634a6819 */ /* 0x000fe200000006ff */
        /* <DEDUP_REMOVED lines=12> */
[----:B------:R-:W-:Y:S02]  /*7390*/  UIADD3 UR8, UP0, UPT, UR52, 0x680, URZ ;  /* 0x0000068034087890 */ /* 0x000fe4000ff1e0ff */
[----:B------:R-:W-:Y:S02]  /*73a0*/  UIADD3 UR5, UPT, UPT, UR41, 0x40, URZ ;  /* 0x0000004029057890 */ /* 0x000fe4000fffe0ff */
[----:B------:R-:W-:Y:S02]  /*73b0*/  UIADD3 UR4, UPT, UPT, UR49, 0x5200, URZ ;  /* 0x0000520031047890 */ /* 0x000fe4000fffe0ff */
[----:B------:R-:W-:Y:S01]  /*73c0*/  UIADD3.X UR9, UPT, UPT, URZ, UR53, URZ, UP0, !UPT ;  /* 0x00000035ff097290 */ /* 0x000fe200087fe4ff */
[----:B------:R-:W-:Y:S01]  /*73d0*/  UMOV UR6, UR42 ;  /* 0x0000002a00067c82 */ /* 0x000fe20008000000 */
[----:B------:R-:W-:Y:S07]  /*73e0*/  UMOV UR7, UR36 ;  /* 0x0000002400077c82 */ /* 0x000fee0008000000 */
[----:B------:R2:W-:Y:S01]  /*73f0*/  UTMASTG.3D [UR4], [UR8] ;  /* 0x00000004080073b5 */ /* 0x0005e20008010000 */
[----:B------:R0:W-:Y:S01]  /*7400*/  UTMACMDFLUSH ;  /* 0x00000000000079b7 */ /* 0x0001e20000000000 */
[----:B--2---:R-:W-:Y:S04]  /*7410*/  DEPBAR.LE SB0, 0x1 ;  /* 0x000080400000791a */ /* 0x004fe80000000000 */
.L_x_107:
[----:B------:R-:W-:Y:S05]  /*7420*/  BSYNC.RECONVERGENT B0 ;  /* 0x0000000000007941 */ /* 0x000fea0003800200 */
.L_x_106:
        /* <DEDUP_REMOVED lines=14> */
.L_x_111:
[----:B------:R-:W-:Y:S05]  /*7510*/  BSYNC B0 ;  /* 0x0000000000007941 */ /* 0x000fea0003800000 */
.L_x_110:
        /* <DEDUP_REMOVED lines=18> */
.L_x_109:
[----:B------:R-:W-:Y:S05]  /*7640*/  BSYNC B1 ;  /* 0x0000000000017941 */ /* 0x000fea0003800000 */
.L_x_108:
        /* <DEDUP_REMOVED lines=21> */
.L_x_113:
        /* <DEDUP_REMOVED lines=8> */
[----:B------:R-:W-:Y:S02]  /*7820*/  ISETP.NE.AND P6, PT, R72, RZ, PT ;  /* 0x000000ff4800720c */ /* 0x000fe40003fc5270 */
[----:B------:R-:W-:Y:S01]  /*7830*/  SHF.R.S32.HI R53, RZ, 0x18, R53 ;  /* 0x00000018ff357819 */ /* 0x000fe20000011435 */
[----:B------:R-:W-:Y:S01]  /*7840*/  LDTM.16dp32bit_t0_t15.x32 R4, tmem[UR4+0x80] ;  /* 0x00008004000479ee */ /* 0x000fe20008a80000 */
[----:B------:R-:W2:Y:S01]  /*7850*/  LDTM.16dp32bit_t16_t31.x32 R4, tmem[UR4+0xa0] ;  /* 0x0000a004000479ee */ /* 0x000ea20008aa0000 */
[----:B------:R-:W-:Y:S02]  /*7860*/  SHF.R.S32.HI R54, RZ, 0x18, R58 ;  /* 0x00000018ff367819 */ /* 0x000fe4000001143a */
[----:B----4-:R-:W-:Y:S02]  /*7870*/  SHF.L.U32 R55, R62, 0x8, RZ ;  /* 0x000000083e377819 */ /* 0x010fe400000006ff */
[----:B------:R-:W-:Y:S02]  /*7880*/  ISETP.NE.AND P0, PT, R105, RZ, PT ;  /* 0x000000ff6900720c */ /* 0x000fe40003f05270 */
[----:B------:R-:W-:Y:S01]  /*7890*/  SHF.R.S32.HI R55, RZ, 0x18, R55 ;  /* 0x00000018ff377819 */ /* 0x000fe20000011437 */
        /* <DEDUP_REMOVED lines=132> */
[----:B------:R-:W-:Y:S02]  /*80e0*/  UIADD3 UR8, UP0, UPT, UR52, 0x680, URZ ;  /* 0x0000068034087890 */ /* 0x000fe4000ff1e0ff */
[----:B------:R-:W-:Y:S02]  /*80f0*/  UIADD3 UR5, UPT, UPT, UR41, 0x80, URZ ;  /* 0x0000008029057890 */ /* 0x000fe4000fffe0ff */
[----:B------:R-:W-:Y:S01]  /*8100*/  MOV R104, UR10 ;  /* 0x0000000a00687c02 */ /* 0x000fe20008000f00 */
[----:B------:R-:W-:Y:S01]  /*8110*/  UIADD3.X UR9, UPT, UPT, URZ, UR53, URZ, UP0, !UPT ;  /* 0x00000035ff097290 */ /* 0x000fe200087fe4ff */
[----:B------:R-:W-:Y:S02]  /*8120*/  UMOV UR6, UR42 ;  /* 0x0000002a00067c82 */ /* 0x000fe40008000000 */
[----:B------:R-:W-:Y:S01]  /*8130*/  R2UR UR4, R104 ;  /* 0x00000000680472ca */ /* 0x000fe200000e0000 */
[----:B------:R-:W-:Y:S11]  /*8140*/  UMOV UR7, UR36 ;  /* 0x0000002400077c82 */ /* 0x000ff60008000000 */
[----:B------:R-:W-:Y:S01]  /*8150*/  @!UPT UIADD3 URZ, UPT, UPT, URZ, URZ, URZ ;  /* 0x000000fffffff290 */ /* 0x000fe2000fffe0ff */
[----:B------:R2:W-:Y:S01]  /*8160*/  UTMASTG.3D [UR4], [UR8] ;  /* 0x00000004080073b5 */ /* 0x0005e20008010000 */
[----:B------:R0:W-:Y:S01]  /*8170*/  UTMACMDFLUSH ;  /* 0x00000000000079b7 */ /* 0x0001e20000000000 */
[----:B--2---:R-:W-:Y:S04]  /*8180*/  DEPBAR.LE SB0, 0x1 ;  /* 0x000080400000791a */ /* 0x004fe80000000000 */
.L_x_115:
[----:B------:R-:W-:Y:S05]  /*8190*/  BSYNC.RECONVERGENT B0 ;  /* 0x0000000000007941 */ /* 0x000fea0003800200 */
.L_x_114:
        /* <DEDUP_REMOVED lines=14> */
.L_x_119:
[----:B------:R-:W-:Y:S05]  /*8280*/  BSYNC B0 ;  /* 0x0000000000007941 */ /* 0x000fea0003800000 */
.L_x_118:
        /* <DEDUP_REMOVED lines=18> */
.L_x_117:
[----:B------:R-:W-:Y:S05]  /*83b0*/  BSYNC B1 ;  /* 0x0000000000017941 */ /* 0x000fea0003800000 */
.L_x_116:
        /* <DEDUP_REMOVED lines=21> */
.L_x_121:
[----:B------:R-:W-:Y:S01]  /*8510*/  ISETP.NE.AND P0, PT, R105, RZ, PT ;  /* 0x000000ff6900720c */ /* 0x000fe20003f05270 */
[----:B------:R-:W-:Y:S05]  /*8520*/  WARPSYNC.ALL ;  /* 0x0000000000007948 */ /* 0x000fea0003800000 */
[----:B------:R-:W-:Y:S01]  /*8530*/  IMAD.SHL.U32 R80, R57, 0x100, RZ ;  /* 0x0000010039507824 */ /* 0x000fe200078e00ff */
[----:B------:R-:W-:Y:S01]  /*8540*/  R2UR UR4, R48 ;  /* 0x00000000300472ca */ /* 0x000fe200000e0000 */
[----:B-1----:R-:W-:Y:S01]  /*8550*/  IMAD.SHL.U32 R74, R59, 0x100, RZ ;  /* 0x000001003b4a7824 */ /* 0x002fe200078e00ff */
[C---:B------:R-:W-:Y:S01]  /*8560*/  SHF.L.U32 R51, R56.reuse, 0x10, RZ ;  /* 0x0000001038337819 */ /* 0x040fe200000006ff */
[----:B----4-:R-:W-:Y:S01]  /*8570*/  IMAD.SHL.U32 R68, R61, 0x100, RZ ;  /* 0x000001003d447824 */ /* 0x010fe200078e00ff */
[C---:B------:R-:W-:Y:S01]  /*8580*/  PRMT R49, R56.reuse, 0x8880, RZ ;  /* 0x0000888038317816 */ /* 0x040fe200000000ff */
[----:B------:R-:W-:Y:S01]  /*8590*/  BSSY.RECONVERGENT B0, `(.L_x_122) ;  /* 0x000009e000007945 */ /* 0x000fe20003800200 */
[----:B------:R-:W-:Y:S02]  /*85a0*/  SHF.L.U32 R53, R56, 0x8, RZ ;  /* 0x0000000838357819 */ /* 0x000fe400000006ff */
[----:B------:R-:W-:Y:S02]  /*85b0*/  SHF.R.S32.HI R51, RZ, 0x18, R51 ;  /* 0x00000018ff337819 */ /* 0x000fe40000011433 */
[C---:B------:R-:W-:Y:S02]  /*85c0*/  PRMT R82, R57.reuse, 0x8880, RZ ;  /* 0x0000888039527816 */ /* 0x040fe400000000ff */
[----:B------:R-:W-:Y:S01]  /*85d0*/  SHF.R.S32.HI R53, RZ, 0x18, R53 ;  /* 0x00000018ff357819 */ /* 0x000fe20000011435 */
[----:B------:R-:W-:Y:S01]  /*85e0*/  LDTM.16dp32bit_t0_t15.x32 R4, tmem[UR4+0xc0] ;  /* 0x0000c004000479ee */ /* 0x000fe20008a80000 */
[----:B------:R-:W1:Y:S01]  /*85f0*/  LDTM.16dp32bit_t16_t31.x32 R4, tmem[UR4+0xe0] ;  /* 0x0000e004000479ee */ /* 0x000e620008aa0000 */
[----:B------:R-:W-:Y:S01]  /*8600*/  NOP ;  /* 0x0000000000007918 */ /* 0x000fe20000000000 */
[----:B------:R-:W-:Y:S02]  /*8610*/  R2UR UR5, R108 ;  /* 0x000000006c0572ca */ /* 0x000fe400000e0000 */
[----:B------:R-:W-:Y:S02]  /*8620*/  SHF.R.S32.HI R52, RZ, 0x18, R56 ;  /* 0x00000018ff347819 */ /* 0x000fe40000011438 */
[----:B------:R-:W-:Y:S02]  /*8630*/  SHF.L.U32 R81, R57, 0x10, RZ ;  /* 0x0000001039517819 */ /* 0x000fe400000006ff */
[C---:B------:R-:W-:Y:S02]  /*8640*/  PRMT R79, R58.reuse, 0x8880, RZ ;  /* 0x000088803a4f7816 */ /* 0x040fe400000000ff */
[----:B------:R-:W-:Y:S02]  /*8650*/  SHF.R.S32.HI R54, RZ, 0x18, R57 ;  /* 0x00000018ff367819 */ /* 0x000fe40000011439 */
[----:B------:R-:W-:Y:S02]  /*8660*/  SHF.L.U32 R78, R58, 0x10, RZ ;  /* 0x000000103a4e7819 */ /* 0x000fe400000006ff */
[C---:B------:R-:W-:Y:S01]  /*8670*/  PRMT R76, R59.reuse, 0x8880, RZ ;  /* 0x000088803b4c7816 */ /* 0x040fe200000000ff */
[----:B------:R-:W-:Y:S01]  /*8680*/  UIADD3 UR5, UPT, UPT, UR5, 0xd0, URZ ;  /* 0x000000d005057890 */ /* 0x000fe2000fffe0ff */
[----:B------:R-:W-:Y:S02]  /*8690*/  SHF.R.S32.HI R55, RZ, 0x18, R58 ;  /* 0x00000018ff377819 */ /* 0x000fe4000001143a */
[----:B------:R-:W-:Y:S01]  /*86a0*/  SHF.L.U32 R75, R59, 0x10, RZ ;  /* 0x000000103b4b7819 */ /* 0x000fe200000006ff */
[----:B------:R-:W-:Y:S01]  /*86b0*/  UPRMT UR5, UR37, 0x654, UR5 ;  /* 0x0000065425057896 */ /* 0x000fe20008000005 */
[C---:B------:R-:W-:Y:S02]  /*86c0*/  PRMT R73, R60.reuse, 0x8880, RZ ;  /* 0x000088803c497816 */ /* 0x040fe400000000ff */
[----:B------:R-:W-:Y:S01]  /*86d0*/  SHF.R.S32.HI R56, RZ, 0x18, R59 ;  /* 0x00000018ff387819 */ /* 0x000fe2000001143b */
[C---:B-1----:R-:W-:Y:S01]  /*86e0*/  IMAD R4, R47.reuse, R4, RZ ;  /* 0x000000042f047224 */ /* 0x042fe200078e02ff */
[----:B------:R-:W-:Y:S01]  /*86f0*/  SHF.L.U32 R72, R60, 0x10, RZ ;  /* 0x000000103c487819 */ /* 0x000fe200000006ff */
[----:B------:R-:W-:Y:S01]  /*8700*/  IMAD R5, R47, R5, RZ ;  /* 0x000000052f057224 */ /* 0x000fe200078e02ff */
[----:B------:R-:W-:Y:S01]  /*8710*/  PRMT R70, R61, 0x8880, RZ ;  /* 0x000088803d467816 */ /* 0x000fe200000000ff */
[----:B------:R-:W-:Y:S01]  /*8720*/  IMAD R6, R47, R6, RZ ;  /* 0x000000062f067224 */ /* 0x000fe200078e02ff */
[----:B------:R-:W-:Y:S01]  /*8730*/  SYNCS.ARRIVE.TRANS64.RED.A1T0 RZ, [UR5], RZ ;  /* 0x000000ffffff79a7 */ /* 0x000fe20008100405 */
[----:B------:R-:W-:Y:S01]  /*8740*/  IMAD R4, R49, R50, R4 ;  /* 0x0000003231047224 */ /* 0x000fe200078e0204 */
[----:B------:R-:W-:Y:S01]  /*8750*/  MOV R49, R82 ;  /* 0x0000005200317202 */ /* 0x000fe20000000f00 */
[----:B------:R-:W-:Y:S01]  /*8760*/  IMAD R7, R47, R7, RZ ;  /* 0x000000072f077224 */ /* 0x000fe200078e02ff */
[----:B------:R-:W-:Y:S01]  /*8770*/  SHF.R.S32.HI R57, RZ, 0x18, R60 ;  /* 0x00000018ff397819 */ /* 0x000fe2000001143c */
[-C--:B------:R-:W-:Y:S01]  /*8780*/  IMAD R5, R51, R50.reuse, R5 ;  /* 0x0000003233057224 */ /* 0x080fe200078e0205 */
[----:B------:R-:W-:Y:S01]  /*8790*/  SHF.R.S32.HI R51, RZ, 0x18, R81 ;  /* 0x00000018ff337819 */ /* 0x000fe20000011451 */
[----:B------:R-:W-:Y:S01]  /*87a0*/  IMAD R6, R53, R50, R6 ;  /* 0x0000003235067224 */ /* 0x000fe200078e0206 */
[----:B------:R-:W-:Y:S01]  /*87b0*/  SHF.R.S32.HI R53, RZ, 0x18, R80 ;  /* 0x00000018ff357819 */ /* 0x000fe20000011450 */
[----:B------:R-:W-:Y:S01]  /*87c0*/  IMAD R8, R47, R8, RZ ;  /* 0x000000082f087224 */ /* 0x000fe200078e02ff */
[----:B------:R-:W-:Y:S01]  /*87d0*/  SHF.L.U32 R69, R61, 0x10, RZ ;  /* 0x000000103d457819 */ /* 0x000fe200000006ff */
[----:B------:R-:W-:Y:S01]  /*87e0*/  IMAD R7, R52, R50, R7 ;  /* 0x0000003234077224 */ /* 0x000fe200078e0207 */
[----:B------:R-:W-:Y:S01]  /*87f0*/  SHF.R.S32.HI R52, RZ, 0x18, R75 ;  /* 0x00000018ff347819 */ /* 0x000fe2000001144b */
[C---:B------:R-:W-:Y:S01]  /*8800*/  IMAD R9, R47.reuse, R9, RZ ;  /* 0x000000092f097224 */ /* 0x040fe200078e02ff */
[----:B------:R-:W-:Y:S01]  /*8810*/  PRMT R67, R62, 0x8880, RZ ;  /* 0x000088803e437816 */ /* 0x000fe200000000ff */
[----:B------:R-:W-:Y:S01]  /*8820*/  IMAD R10, R47, R10, RZ ;  /* 0x0000000a2f0a7224 */ /* 0x000fe200078e02ff */
[----:B------:R-:W-:Y:S01]  /*8830*/  I2IP.S8.S32.SAT R112, R7, R6, RZ ;  /* 0x0000000607707239 */ /* 0x000fe200000014ff */
[----:B------:R-:W-:Y:S01]  /*8840*/  IMAD R8, R49, R50, R8 ;  /* 0x0000003231087224 */ /* 0x000fe200078e0208 */
[----:B------:R-:W-:Y:S01]  /*8850*/  MOV R49, R79 ;  /* 0x0000004f00317202 */ /* 0x000fe20000000f00 */
[----:B------:R-:W-:Y:S01]  /*8860*/  IMAD R11, R47, R11, RZ ;  /* 0x0000000b2f0b7224 */ /* 0x000fe200078e02ff */
[----:B------:R-:W-:Y:S01]  /*8870*/  I2IP.S8.S32.SAT R112, R5, R4, R112 ;  /* 0x0000000405707239 */ /* 0x000fe20000001470 */
[-C--:B------:R-:W-:Y:S01]  /*8880*/  IMAD R9, R51, R50.reuse, R9 ;  /* 0x0000003233097224 */ /* 0x080fe200078e0209 */
[----:B------:R-:W-:Y:S01]  /*8890*/  SHF.R.S32.HI R51, RZ, 0x18, R78 ;  /* 0x00000018ff337819 */ /* 0x000fe2000001144e */
[----:B------:R-:W-:Y:S01]  /*88a0*/  IMAD R10, R53, R50, R10 ;  /* 0x00000032350a7224 */ /* 0x000fe200078e020a */
[----:B------:R-:W-:Y:S01]  /*88b0*/  SHF.R.S32.HI R53, RZ, 0x18, R74 ;  /* 0x00000018ff357819 */ /* 0x000fe2000001144a */
[C---:B------:R-:W-:Y:S01]  /*88c0*/  IMAD R12, R47.reuse, R12, RZ ;  /* 0x0000000c2f0c7224 */ /* 0x040fe200078e02ff */
[----:B------:R-:W-:Y:S01]  /*88d0*/  SHF.L.U32 R77, R58, 0x8, RZ ;  /* 0x000000083a4d7819 */ /* 0x000fe200000006ff */
[-C--:B------:R-:W-:Y:S01]  /*88e0*/  IMAD R11, R54, R50.reuse, R11 ;  /* 0x00000032360b7224 */ /* 0x080fe200078e020b */
[----:B------:R-:W-:Y:S01]  /*88f0*/  SHF.R.S32.HI R58, RZ, 0x18, R61 ;  /* 0x00000018ff3a7819 */ /* 0x000fe2000001143d */
[----:B------:R-:W-:Y:S01]  /*8900*/  IMAD R13, R47, R13, RZ ;  /* 0x0000000d2f0d7224 */ /* 0x000fe200078e02ff */
[----:B------:R-:W-:Y:S01]  /*8910*/  SHF.L.U32 R66, R62, 0x10, RZ ;  /* 0x000000103e427819 */ /* 0x000fe200000006ff */
[----:B------:R-:W-:Y:S01]  /*8920*/  IMAD R12, R49, R50, R12 ;  /* 0x00000032310c7224 */ /* 0x000fe200078e020c */
[----:B------:R-:W-:Y:S01]  /*8930*/  SHF.R.S32.HI R49, RZ, 0x18, R77 ;  /* 0x00000018ff317819 */ /* 0x000fe2000001144d */
[----:B------:R-:W-:Y:S01]  /*8940*/  IMAD R14, R47, R14, RZ ;  /* 0x0000000e2f0e7224 */ /* 0x000fe200078e02ff */
[----:B------:R-:W-:Y:S01]  /*8950*/  I2IP.S8.S32.SAT R113, R11, R10, RZ ;  /* 0x0000000a0b717239 */ /* 0x000fe200000014ff */
[----:B------:R-:W-:Y:S01]  /*8960*/  IMAD R15, R47, R15, RZ ;  /* 0x0000000f2f0f7224 */ /* 0x000fe200078e02ff */
[----:B------:R-:W-:Y:S01]  /*8970*/  PRMT R64, R63, 0x8880, RZ ;  /* 0x000088803f407816 */ /* 0x000fe200000000ff */
[----:B------:R-:W-:Y:S01]  /*8980*/  IMAD R13, R51, R50, R13 ;  /* 0x00000032330d7224 */ /* 0x000fe200078e020d */
[----:B------:R-:W-:Y:S01]  /*8990*/  MOV R51, R76 ;  /* 0x0000004c00337202 */ /* 0x000fe20000000f00 */
[----:B------:R-:W-:Y:S01]  /*89a0*/  IMAD R16, R47, R16, RZ ;  /* 0x000000102f107224 */ /* 0x000fe200078e02ff */
[----:B------:R-:W-:Y:S01]  /*89b0*/  I2IP.S8.S32.SAT R113, R9, R8, R113 ;  /* 0x0000000809717239 */ /* 0x000fe20000001471 */
[-C--:B------:R-:W-:Y:S01]  /*89c0*/  IMAD R14, R49, R50.reuse, R14 ;  /* 0x00000032310e7224 */ /* 0x080fe200078e020e */
[----:B------:R-:W-:Y:S01]  /*89d0*/  SHF.R.S32.HI R59, RZ, 0x18, R62 ;  /* 0x00000018ff3b7819 */ /* 0x000fe2000001143e */
[----:B------:R-:W-:Y:S01]  /*89e0*/  IMAD R17, R47, R17, RZ ;  /* 0x000000112f117224 */ /* 0x000fe200078e02ff */
[----:B------:R-:W-:Y:S01]  /*89f0*/  SHF.L.U32 R71, R60, 0x8, RZ ;  /* 0x000000083c477819 */ /* 0x000fe200000006ff */
[----:B------:R-:W-:Y:S01]  /*8a00*/  IMAD R15, R55, R50, R15 ;  /* 0x00000032370f7224 */ /* 0x000fe200078e020f */
[----:B------:R-:W-:Y:S01]  /*8a10*/  SHF.R.S32.HI R60, RZ, 0x18, R63 ;  /* 0x00000018ff3c7819 */ /* 0x000fe2000001143f */
[----:B------:R-:W-:Y:S01]  /*8a20*/  IMAD R18, R47, R18, RZ ;  /* 0x000000122f127224 */ /* 0x000fe200078e02ff */
[----:B------:R-:W-:Y:S01]  /*8a30*/  SHF.L.U32 R65, R62, 0x8, RZ ;  /* 0x000000083e417819 */ /* 0x000fe200000006ff */
[----:B------:R-:W-:Y:S01]  /*8a40*/  IMAD R16, R51, R50, R16 ;  /* 0x0000003233107224 */ /* 0x000fe200078e0210 */
[----:B------:R-:W-:Y:S01]  /*8a50*/  I2IP.S8.S32.SAT R114, R15, R14, RZ ;  /* 0x0000000e0f727239 */ /* 0x000fe200000014ff */
[----:B------:R-:W-:Y:S01]  /*8a60*/  IMAD R19, R47, R19, RZ ;  /* 0x000000132f137224 */ /* 0x000fe200078e02ff */
[----:B------:R-:W-:Y:S01]  /*8a70*/  SHF.R.S32.HI R51, RZ, 0x18, R72 ;  /* 0x00000018ff337819 */ /* 0x000fe20000011448 */
[----:B------:R-:W-:Y:S01]  /*8a80*/  IMAD R17, R52, R50, R17 ;  /* 0x0000003234117224 */ /* 0x000fe200078e0211 */
[----:B------:R-:W-:Y:S01]  /*8a90*/  I2IP.S8.S32.SAT R114, R13, R12, R114 ;  /* 0x0000000c0d727239 */ /* 0x000fe20000001472 */
[----:B------:R-:W-:Y:S01]  /*8aa0*/  IMAD R0, R47, R20, RZ ;  /* 0x000000142f007224 */ /* 0x000fe200078e02ff */
[----:B------:R-:W-:Y:S01]  /*8ab0*/  SHF.R.S32.HI R52, RZ, 0x18, R71 ;  /* 0x00000018ff347819 */ /* 0x000fe20000011447 */
[-C--:B------:R-:W-:Y:S01]  /*8ac0*/  IMAD R18, R53, R50.reuse, R18 ;  /* 0x0000003235127224 */ /* 0x080fe200078e0212 */
[----:B------:R-:W-:Y:S01]  /*8ad0*/  SHF.R.S32.HI R53, RZ, 0x18, R68 ;  /* 0x00000018ff357819 */ /* 0x000fe20000011444 */
[----:B------:R-:W-:Y:S01]  /*8ae0*/  IMAD.MOV.U32 R49, RZ, RZ, R73 ;  /* 0x000000ffff317224 */ /* 0x000fe200078e0049 */
[----:B------:R-:W-:Y:S01]  /*8af0*/  SHF.L.U32 R62, R63, 0x10, RZ ;  /* 0x000000103f3e7819 */ /* 0x000fe200000006ff */
[C---:B------:R-:W-:Y:S01]  /*8b00*/  IMAD R2, R47.reuse, R21, RZ ;  /* 0x000000152f027224 */ /* 0x040fe200078e02ff */
[----:B------:R-:W-:Y:S01]  /*8b10*/  IADD3 R44, PT, PT, R44, 0x1, RZ ;  /* 0x000000012c2c7810 */ /* 0x000fe20007ffe0ff */
[----:B------:R-:W-:Y:S02]  /*8b20*/  IMAD R19, R56, R50, R19 ;  /* 0x0000003238137224 */ /* 0x000fe400078e0213 */
[----:B------:R-:W-:Y:S02]  /*8b30*/  IMAD R3, R47, R22, RZ ;  /* 0x000000162f037224 */ /* 0x000fe400078e02ff */
[----:B------:R-:W-:Y:S01]  /*8b40*/  IMAD R0, R49, R50, R0 ;  /* 0x0000003231007224 */ /* 0x000fe200078e0200 */
[----:B------:R-:W-:Y:S01]  /*8b50*/  I2IP.S8.S32.SAT R115, R19, R18, RZ ;  /* 0x0000001213737239 */ /* 0x000fe200000014ff */
[----:B------:R-:W-:Y:S01]  /*8b60*/  IMAD R23, R47, R23, RZ ;  /* 0x000000172f177224 */ /* 0x000fe200078e02ff */
[----:B------:R-:W-:Y:S01]  /*8b70*/  MOV R49, R70 ;  /* 0x0000004600317202 */ /* 0x000fe20000000f00 */
[----:B------:R-:W-:Y:S01]  /*8b80*/  IMAD R2, R51, R50, R2 ;  /* 0x0000003233027224 */ /* 0x000fe200078e0202 */
[----:B------:R-:W-:Y:S01]  /*8b90*/  I2IP.S8.S32.SAT R115, R17, R16, R115 ;  /* 0x0000001011737239 */ /* 0x000fe20000001473 */
[C---:B------:R-:W-:Y:S01]  /*8ba0*/  IMAD R20, R47.reuse, R24, RZ ;  /* 0x000000182f147224 */ /* 0x040fe200078e02ff */
[----:B------:R-:W-:Y:S01]  /*8bb0*/  SHF.R.S32.HI R51, RZ, 0x18, R69 ;  /* 0x00000018ff337819 */ /* 0x000fe20000011445 */
[-C--:B------:R-:W-:Y:S01]  /*8bc0*/  IMAD R3, R52, R50.reuse, R3 ;  /* 0x0000003234037224 */ /* 0x080fe200078e0203 */
[----:B------:R-:W-:Y:S01]  /*8bd0*/  SHF.R.S32.HI R52, RZ, 0x18, R62 ;  /* 0x00000018ff347819 */ /* 0x000fe2000001143e */
[----:B------:R-:W-:Y:S01]  /*8be0*/  IMAD R21, R47, R25, RZ ;  /* 0x000000192f157224 */ /* 0x000fe200078e02ff */
[----:B------:R1:W-:Y:S01]  /*8bf0*/  STS.128 [R95+UR49+0x5200], R112 ;  /* 0x005200705f007988 */ /* 0x0003e20008000c31 */
[----:B------:R-:W-:Y:S02]  /*8c00*/  IMAD R23, R57, R50, R23 ;  /* 0x0000003239177224 */ /* 0x000fe400078e0217 */
[----:B------:R-:W-:Y:S02]  /*8c10*/  IMAD R22, R47, R26, RZ ;  /* 0x0000001a2f167224 */ /* 0x000fe400078e02ff */
[-C--:B------:R-:W-:Y:S01]  /*8c20*/  IMAD R20, R49, R50.reuse, R20 ;  /* 0x0000003231147224 */ /* 0x080fe200078e0214 */
[----:B------:R-:W-:Y:S01]  /*8c30*/  I2IP.S8.S32.SAT R111, R23, R3, RZ ;  /* 0x00000003176f7239 */ /* 0x000fe200000014ff */
[----:B------:R-:W-:Y:S01]  /*8c40*/  IMAD R27, R47, R27, RZ ;  /* 0x0000001b2f1b7224 */ /* 0x000fe200078e02ff */
[----:B------:R-:W-:Y:S01]  /*8c50*/  MOV R49, R67 ;  /* 0x0000004300317202 */ /* 0x000fe20000000f00 */
[----:B------:R-:W-:Y:S01]  /*8c60*/  IMAD R21, R51, R50, R21 ;  /* 0x0000003233157224 */ /* 0x000fe200078e0215 */
[----:B------:R-:W-:Y:S01]  /*8c70*/  I2IP.S8.S32.SAT R116, R2, R0, R111 ;  /* 0x0000000002747239 */ /* 0x000fe2000000146f */
[----:B------:R-:W-:Y:S01]  /*8c80*/  IMAD R24, R47, R28, RZ ;  /* 0x0000001c2f187224 */ /* 0x000fe200078e02ff */
[----:B------:R-:W-:Y:S01]  /*8c90*/  SHF.R.S32.HI R51, RZ, 0x18, R66 ;  /* 0x00000018ff337819 */ /* 0x000fe20000011442 */
[-C--:B------:R-:W-:Y:S02]  /*8ca0*/  IMAD R22, R53, R50.reuse, R22 ;  /* 0x0000003235167224 */ /* 0x080fe400078e0216 */
[-C--:B------:R-:W-:Y:S02]  /*8cb0*/  IMAD R27, R58, R50.reuse, R27 ;  /* 0x000000323a1b7224 */ /* 0x080fe400078e021b */
[----:B------:R-:W-:Y:S02]  /*8cc0*/  IMAD R25, R47, R29, RZ ;  /* 0x0000001d2f197224 */ /* 0x000fe400078e02ff */
[----:B------:R-:W-:Y:S01]  /*8cd0*/  IMAD R24, R49, R50, R24 ;  /* 0x0000003231187224 */ /* 0x000fe200078e0218 */
[----:B------:R-:W-:Y:S01]  /*8ce0*/  SHF.R.S32.HI R49, RZ, 0x18, R65 ;  /* 0x00000018ff317819 */ /* 0x000fe20000011441 */
[----:B------:R-:W-:Y:S01]  /*8cf0*/  IMAD R26, R47, R30, RZ ;  /* 0x0000001e2f1a7224 */ /* 0x000fe200078e02ff */
[----:B------:R-:W-:Y:S01]  /*8d00*/  I2IP.S8.S32.SAT R117, R27, R22, RZ ;  /* 0x000000161b757239 */ /* 0x000fe200000014ff */
[----:B------:R-:W-:Y:S02]  /*8d10*/  IMAD.SHL.U32 R61, R63, 0x100, RZ ;  /* 0x000001003f3d7824 */ /* 0x000fe400078e00ff */
[----:B------:R-:W-:Y:S01]  /*8d20*/  IMAD R31, R47, R31, RZ ;  /* 0x0000001f2f1f7224 */ /* 0x000fe200078e02ff */
[----:B------:R-:W-:Y:S01]  /*8d30*/  I2IP.S8.S32.SAT R117, R21, R20, R117 ;  /* 0x0000001415757239 */ /* 0x000fe20000001475 */
[----:B------:R-:W-:Y:S01]  /*8d40*/  IMAD R25, R51, R50, R25 ;  /* 0x0000003233197224 */ /* 0x000fe200078e0219 */
[----:B------:R-:W-:Y:S01]  /*8d50*/  MOV R51, R64 ;  /* 0x0000004000337202 */ /* 0x000fe20000000f00 */
[----:B------:R-:W-:Y:S01]  /*8d60*/  IMAD R28, R47, R32, RZ ;  /* 0x000000202f1c7224 */ /* 0x000fe200078e02ff */
[----:B------:R-:W-:Y:S01]  /*8d70*/  SHF.R.S32.HI R53, RZ, 0x18, R61 ;  /* 0x00000018ff357819 */ /* 0x000fe2000001143d */
[-C--:B------:R-:W-:Y:S02]  /*8d80*/  IMAD R26, R49, R50.reuse, R26 ;  /* 0x00000032311a7224 */ /* 0x080fe400078e021a */
[----:B------:R-:W-:Y:S02]  /*8d90*/  IMAD R29, R47, R33, RZ ;  /* 0x000000212f1d7224 */ /* 0x000fe400078e02ff */
[-C--:B------:R-:W-:Y:S02]  /*8da0*/  IMAD R31, R59, R50.reuse, R31 ;  /* 0x000000323b1f7224 */ /* 0x080fe400078e021f */
[----:B------:R-:W-:Y:S02]  /*8db0*/  IMAD R28, R51, R50, R28 ;  /* 0x00000032331c7224 */ /* 0x000fe400078e021c */
[----:B------:R-:W-:Y:S01]  /*8dc0*/  IMAD R30, R47, R34, RZ ;  /* 0x000000222f1e7224 */ /* 0x000fe200078e02ff */
[----:B------:R-:W-:Y:S01]  /*8dd0*/  I2IP.S8.S32.SAT R108, R31, R26, RZ ;  /* 0x0000001a1f6c7239 */ /* 0x000fe200000014ff */
[----:B------:R-:W-:Y:S02]  /*8de0*/  IMAD R29, R52, R50, R29 ;  /* 0x00000032341d7224 */ /* 0x000fe400078e021d */
[----:B------:R-:W-:Y:S01]  /*8df0*/  IMAD R35, R47, R35, RZ ;  /* 0x000000232f237224 */ /* 0x000fe200078e02ff */
[----:B------:R-:W-:Y:S01]  /*8e00*/  I2IP.S8.S32.SAT R118, R25, R24, R108 ;  /* 0x0000001819767239 */ /* 0x000fe2000000146c */
[-C--:B------:R-:W-:Y:S02]  /*8e10*/  IMAD R30, R53, R50.reuse, R30 ;  /* 0x00000032351e7224 */ /* 0x080fe400078e021e */
        /* <DEDUP_REMOVED lines=21> */
.L_x_123:
[----:B------:R-:W-:Y:S05]  /*8f70*/  BSYNC.RECONVERGENT B0 ;  /* 0x0000000000007941 */ /* 0x000fea0003800200 */
.L_x_122:
[----:B------:R-:W-:Y:S01]  /*8f80*/  BAR.SYNC.DEFER_BLOCKING 0x1, 0x80 ;  /* 0x0042000000007b1d */ /* 0x000fe20000010000 */
[----:B------:R-:W-:Y:S01]  /*8f90*/  ISETP.NE.AND P2, PT, R106, RZ, PT ;  /* 0x000000ff6a00720c */ /* 0x000fe20003f45270 */
[----:B------:R-:W-:Y:S01]  /*8fa0*/  IMAD.IADD R20, R43, 0x1, R83 ;  /* 0x000000012b147824 */ /* 0x000fe200078e0253 */
[----:B------:R-:W-:Y:S01]  /*8fb0*/  ISETP.NE.AND P0, PT, R107, 0x2, PT ;  /* 0x000000026b00780c */ /* 0x000fe20003f05270 */
[----:B------:R-:W-:Y:S01]  /*8fc0*/  IMAD.IADD R21, R45, 0x1, R90 ;  /* 0x000000012d157824 */ /* 0x000fe200078e025a */
[----:B------:R-:W-:Y:S02]  /*8fd0*/  ISETP.NE.AND P1, PT, R44, 0x4, PT ;  /* 0x000000042c00780c */ /* 0x000fe40003f25270 */
[----:B------:R-:W-:Y:S02]  /*8fe0*/  SEL R0, RZ, 0x1, P0 ;  /* 0x00000001ff007807 */ /* 0x000fe40000000000 */
[----:B------:R-:W-:Y:S02]  /*8ff0*/  SEL R3, RZ, 0x1, P1 ;  /* 0x00000001ff037807 */ /* 0x000fe40000800000 */
[----:B------:R-:W-:Y:S02]  /*9000*/  LOP3.LUT R101, R101, R0, RZ, 0x3c, !PT ;  /* 0x0000000065657212 */ /* 0x000fe400078e3cff */
[----:B------:R-:W-:Y:S02]  /*9010*/  LOP3.LUT R102, R102, R3, RZ, 0x3c, !PT ;  /* 0x0000000366667212 */ /* 0x000fe400078e3cff */
[----:B------:R-:W-:Y:S02]  /*9020*/  @P2 R2UR UR36, R98 ;  /* 0x00000000622422ca */ /* 0x000fe400000e0000 */
[----:B------:R-:W-:Y:S02]  /*9030*/  SEL R107, R107, RZ, P0 ;  /* 0x000000ff6b6b7207 */ /* 0x000fe40000000000 */
[----:B------:R-:W-:Y:S01]  /*9040*/  SEL R44, R44, RZ, P1 ;  /* 0x000000ff2c2c7207 */ /* 0x000fe20000800000 */
[----:B------:R-:W-:Y:S10]  /*9050*/  @P2 BRA `(.L_x_124) ;  /* 0xffffffbc00282947 */ /* 0x000ff4000383ffff */
[----:B------:R-:W-:Y:S05]  /*9060*/  EXIT ;  /* 0x000000000000794d */ /* 0x000fea0003800000 */
.L_x_19:
[----:B--2---:R2:W1:Y:S02]  /*9070*/  SYNCS.PHASECHK.TRANS64.TRYWAIT P0, [R3+URZ+0x100], R2 ;  /* 0x00010002030075a7 */ /* 0x00446400080011ff */
[----:B-1----:R-:W-:Y:S05]  /*9080*/  @!P0 NANOSLEEP.SYNCS 0x989680 ;  /* 0x009896800000895d */ /* 0x002fea0003900000 */
[----:B------:R-:W1:Y:S02]  /*9090*/  @!P0 SYNCS.PHASECHK.TRANS64 P0, [R3+URZ+0x100], R2 ;  /* 0x00010002030085a7 */ /* 0x000e6400080010ff */
[----:B-1----:R-:W-:Y:S05]  /*90a0*/  @!P0 BRA `(.L_x_19) ;  /* 0xfffffffc00f08947 */ /* 0x002fea000383ffff */
[----:B------:R-:W-:Y:S05]  /*90b0*/  BRA `(.L_x_125) ;  /* 0xffffff8400487947 */ /* 0x000fea000383ffff */
.L_x_22:
[----:B-1----:R-:W-:-:S07]  /*90c0*/  MOV R2, UR33 ;  /* 0x0000002100027c02 */ /* 0x002fce0008000f00 */
.L_x_126:
[----:B-1----:R1:W2:Y:S02]  /*90d0*/  SYNCS.PHASECHK.TRANS64.TRYWAIT P0, [R2+URZ+0x20], R5 ;  /* 0x00002005020075a7 */ /* 0x0022a400080011ff */
[----:B--2---:R-:W-:Y:S05]  /*90e0*/  @!P0 NANOSLEEP.SYNCS 0x989680 ;  /* 0x009896800000895d */ /* 0x004fea0003900000 */
[----:B------:R-:W2:Y:S02]  /*90f0*/  @!P0 SYNCS.PHASECHK.TRANS64 P0, [R2+URZ+0x20], R5 ;  /* 0x00002005020085a7 */ /* 0x000ea400080010ff */
[----:B--2---:R-:W-:Y:S05]  /*9100*/  @!P0 BRA `(.L_x_126) ;  /* 0xfffffffc00f08947 */ /* 0x004fea000383ffff */
[----:B------:R-:W-:Y:S05]  /*9110*/  BRA `(.L_x_21) ;  /* 0xffffff8400987947 */ /* 0x000fea000383ffff */
.L_x_28:
[----:B-1----:R-:W-:-:S07]  /*9120*/  MOV R2, UR17 ;  /* 0x0000001100027c02 */ /* 0x002fce0008000f00 */
.L_x_127:
[----:B-1----:R1:W2:Y:S02]  /*9130*/  SYNCS.PHASECHK.TRANS64.TRYWAIT P0, [R2+URZ+0x20], R5 ;  /* 0x00002005020075a7 */ /* 0x0022a400080011ff */
[----:B--2---:R-:W-:Y:S05]  /*9140*/  @!P0 NANOSLEEP.SYNCS 0x989680 ;  /* 0x009896800000895d */ /* 0x004fea0003900000 */
[----:B------:R-:W2:Y:S02]  /*9150*/  @!P0 SYNCS.PHASECHK.TRANS64 P0, [R2+URZ+0x20], R5 ;  /* 0x00002005020085a7 */ /* 0x000ea400080010ff */
[----:B--2---:R-:W-:Y:S05]  /*9160*/  @!P0 BRA `(.L_x_127) ;  /* 0xfffffffc00f08947 */ /* 0x004fea000383ffff */
[----:B------:R-:W-:Y:S05]  /*9170*/  BRA `(.L_x_27) ;  /* 0xffffff8800407947 */ /* 0x000fea000383ffff */
.L_x_32:
[----:B-1----:R1:W2:Y:S02]  /*9180*/  SYNCS.PHASECHK.TRANS64.TRYWAIT P0, [R2+URZ+0x90], R3 ;  /* 0x00009003020075a7 */ /* 0x0022a400080011ff */
[----:B--2---:R-:W-:Y:S05]  /*9190*/  @!P0 NANOSLEEP.SYNCS 0x989680 ;  /* 0x009896800000895d */ /* 0x004fea0003900000 */
[----:B------:R-:W2:Y:S02]  /*91a0*/  @!P0 SYNCS.PHASECHK.TRANS64 P0, [R2+URZ+0x90], R3 ;  /* 0x00009003020085a7 */ /* 0x000ea400080010ff */
[----:B--2---:R-:W-:Y:S05]  /*91b0*/  @!P0 BRA `(.L_x_32) ;  /* 0xfffffffc00f08947 */ /* 0x004fea000383ffff */
[----:B------:R-:W-:Y:S05]  /*91c0*/  BRA `(.L_x_128) ;  /* 0xffffff8800d07947 */ /* 0x000fea000383ffff */
.L_x_36:
[----:B----4-:R-:W-:-:S07]  /*91d0*/  MOV R0, UR5 ;  /* 0x0000000500007c02 */ /* 0x010fce0008000f00 */
.L_x_129:
[----:B-1----:R1:W2:Y:S02]  /*91e0*/  SYNCS.PHASECHK.TRANS64.TRYWAIT P0, [R0+URZ], R3 ;  /* 0x00000003000075a7 */ /* 0x0022a400080011ff */
[----:B--2---:R-:W-:Y:S05]  /*91f0*/  @!P0 NANOSLEEP.SYNCS 0x989680 ;  /* 0x009896800000895d */ /* 0x004fea0003900000 */
[----:B------:R-:W2:Y:S02]  /*9200*/  @!P0 SYNCS.PHASECHK.TRANS64 P0, [R0+URZ], R3 ;  /* 0x00000003000085a7 */ /* 0x000ea400080010ff */
[----:B--2---:R-:W-:Y:S05]  /*9210*/  @!P0 BRA `(.L_x_129) ;  /* 0xfffffffc00f08947 */ /* 0x004fea000383ffff */
[----:B------:R-:W-:Y:S05]  /*9220*/  BRA `(.L_x_130) ;  /* 0xffffff9000407947 */ /* 0x000fea000383ffff */
.L_x_37:
[----:B----4-:R-:W-:-:S07]  /*9230*/  MOV R0, UR5 ;  /* 0x0000000500007c02 */ /* 0x010fce0008000f00 */
.L_x_131:
[----:B-1----:R1:W2:Y:S02]  /*9240*/  SYNCS.PHASECHK.TRANS64.TRYWAIT P0, [R0+URZ], R3 ;  /* 0x00000003000075a7 */ /* 0x0022a400080011ff */
[----:B--2---:R-:W-:Y:S05]  /*9250*/  @!P0 NANOSLEEP.SYNCS 0x989680 ;  /* 0x009896800000895d */ /* 0x004fea0003900000 */
[----:B------:R-:W2:Y:S02]  /*9260*/  @!P0 SYNCS.PHASECHK.TRANS64 P0, [R0+URZ], R3 ;  /* 0x00000003000085a7 */ /* 0x000ea400080010ff */
[----:B--2---:R-:W-:Y:S05]  /*9270*/  @!P0 BRA `(.L_x_131) ;  /* 0xfffffffc00f08947 */ /* 0x004fea000383ffff */
[----:B------:R-:W-:Y:S05]  /*9280*/  BRA `(.L_x_132) ;  /* 0xffffff90004c7947 */ /* 0x000fea000383ffff */
.L_x_38:
[----:B----4-:R-:W-:-:S07]  /*9290*/  MOV R0, UR5 ;  /* 0x0000000500007c02 */ /* 0x010fce0008000f00 */
.L_x_133:
[----:B-1----:R1:W2:Y:S02]  /*92a0*/  SYNCS.PHASECHK.TRANS64.TRYWAIT P0, [R0+URZ], R3 ;  /* 0x00000003000075a7 */ /* 0x0022a400080011ff */
[----:B--2---:R-:W-:Y:S05]  /*92b0*/  @!P0 NANOSLEEP.SYNCS 0x989680 ;  /* 0x009896800000895d */ /* 0x004fea0003900000 */
[----:B------:R-:W2:Y:S02]  /*92c0*/  @!P0 SYNCS.PHASECHK.TRANS64 P0, [R0+URZ], R3 ;  /* 0x00000003000085a7 */ /* 0x000ea400080010ff */
[----:B--2---:R-:W-:Y:S05]  /*92d0*/  @!P0 BRA `(.L_x_133) ;  /* 0xfffffffc00f08947 */ /* 0x004fea000383ffff */
[----:B------:R-:W-:Y:S05]  /*92e0*/  BRA `(.L_x_134) ;  /* 0xffffff9000587947 */ /* 0x000fea000383ffff */
.L_x_41:
[----:B-1----:R1:W2:Y:S02]  /*92f0*/  SYNCS.PHASECHK.TRANS64.TRYWAIT P0, [R0+URZ+0xf0], R5 ;  /* 0x0000f005000075a7 */ /* 0x0022a400080011ff */
[----:B--2---:R-:W-:Y:S05]  /*9300*/  @!P0 NANOSLEEP.SYNCS 0x989680 ;  /* 0x009896800000895d */ /* 0x004fea0003900000 */
[----:B------:R-:W2:Y:S02]  /*9310*/  @!P0 SYNCS.PHASECHK.TRANS64 P0, [R0+URZ+0xf0], R5 ;  /* 0x0000f005000085a7 */ /* 0x000ea400080010ff */
[----:B--2---:R-:W-:Y:S05]  /*9320*/  @!P0 BRA `(.L_x_41) ;  /* 0xfffffffc00f08947 */ /* 0x004fea000383ffff */
[----:B------:R-:W-:Y:S05]  /*9330*/  BRA `(.L_x_135) ;  /* 0xffffff9000b47947 */ /* 0x000fea000383ffff */
.L_x_42:
[----:B------:R-:W-:-:S07]  /*9340*/  MOV R0, UR5 ;  /* 0x0000000500007c02 */ /* 0x000fce0008000f00 */
.L_x_136:
[----:B-1----:R1:W2:Y:S02]  /*9350*/  SYNCS.PHASECHK.TRANS64.TRYWAIT P0, [R0+URZ+0xa0], R5 ;  /* 0x0000a005000075a7 */ /* 0x0022a400080011ff */
[----:B--2---:R-:W-:Y:S05]  /*9360*/  @!P0 NANOSLEEP.SYNCS 0x989680 ;  /* 0x009896800000895d */ /* 0x004fea0003900000 */
[----:B------:R-:W2:Y:S02]  /*9370*/  @!P0 SYNCS.PHASECHK.TRANS64 P0, [R0+URZ+0xa0], R5 ;  /* 0x0000a005000085a7 */ /* 0x000ea400080010ff */
[----:B--2---:R-:W-:Y:S05]  /*9380*/  @!P0 BRA `(.L_x_136) ;  /* 0xfffffffc00f08947 */ /* 0x004fea000383ffff */
[----:B------:R-:W-:Y:S05]  /*9390*/  BRA `(.L_x_137) ;  /* 0xffffff9000c47947 */ /* 0x000fea000383ffff */
.L_x_43:
[----:B-1----:R1:W2:Y:S02]  /*93a0*/  SYNCS.PHASECHK.TRANS64.TRYWAIT P1, [R0+URZ+0x90], R5 ;  /* 0x00009005000075a7 */ /* 0x0022a400080211ff */
[----:B--2---:R-:W-:Y:S05]  /*93b0*/  @!P1 NANOSLEEP.SYNCS 0x989680 ;  /* 0x009896800000995d */ /* 0x004fea0003900000 */
[----:B------:R-:W2:Y:S02]  /*93c0*/  @!P1 SYNCS.PHASECHK.TRANS64 P1, [R0+URZ+0x90], R5 ;  /* 0x00009005000095a7 */ /* 0x000ea400080210ff */
[----:B--2---:R-:W-:Y:S05]  /*93d0*/  @!P1 BRA `(.L_x_43) ;  /* 0xfffffffc00f09947 */ /* 0x004fea000383ffff */
[----:B------:R-:W-:Y:S05]  /*93e0*/  BRA `(.L_x_138) ;  /* 0xffffff9000f47947 */ /* 0x000fea000383ffff */
.L_x_46:
[----:B------:R-:W-:-:S07]  /*93f0*/  MOV R0, UR5 ;  /* 0x0000000500007c02 */ /* 0x000fce0008000f00 */
.L_x_139:
[----:B-1----:R1:W2:Y:S02]  /*9400*/  SYNCS.PHASECHK.TRANS64.TRYWAIT P0, [R0+URZ+0xa0], R3 ;  /* 0x0000a003000075a7 */ /* 0x0022a400080011ff */
[----:B--2---:R-:W-:Y:S05]  /*9410*/  @!P0 NANOSLEEP.SYNCS 0x989680 ;  /* 0x009896800000895d */ /* 0x004fea0003900000 */
[----:B------:R-:W2:Y:S02]  /*9420*/  @!P0 SYNCS.PHASECHK.TRANS64 P0, [R0+URZ+0xa0], R3 ;  /* 0x0000a003000085a7 */ /* 0x000ea400080010ff */
[----:B--2---:R-:W-:Y:S05]  /*9430*/  @!P0 BRA `(.L_x_139) ;  /* 0xfffffffc00f08947 */ /* 0x004fea000383ffff */
[----:B------:R-:W-:Y:S05]  /*9440*/  BRA `(.L_x_45) ;  /* 0xffffff9400487947 */ /* 0x000fea000383ffff */
.L_x_53:
[----:B-1----:R1:W2:Y:S02]  /*9450*/  SYNCS.PHASECHK.TRANS64.TRYWAIT P1, [R0+URZ+0x90], R5 ;  /* 0x00009005000075a7 */ /* 0x0022a400080211ff */
[----:B--2---:R-:W-:Y:S05]  /*9460*/  @!P1 NANOSLEEP.SYNCS 0x989680 ;  /* 0x009896800000995d */ /* 0x004fea0003900000 */
[----:B------:R-:W2:Y:S02]  /*9470*/  @!P1 SYNCS.PHASECHK.TRANS64 P1, [R0+URZ+0x90], R5 ;  /* 0x00009005000095a7 */ /* 0x000ea400080210ff */
[----:B--2---:R-:W-:Y:S05]  /*9480*/  @!P1 BRA `(.L_x_53) ;  /* 0xfffffffc00f09947 */ /* 0x004fea000383ffff */
[----:B------:R-:W-:Y:S05]  /*9490*/  BRA `(.L_x_140) ;  /* 0xffffff9800b87947 */ /* 0x000fea000383ffff */
.L_x_54:
[----:B------:R-:W-:-:S07]  /*94a0*/  MOV R3, UR7 ;  /* 0x0000000700037c02 */ /* 0x000fce0008000f00 */
.L_x_141:
[----:B-1----:R1:W2:Y:S02]  /*94b0*/  SYNCS.PHASECHK.TRANS64.TRYWAIT P0, [R3+URZ+0xd0], R0 ;  /* 0x0000d000030075a7 */ /* 0x0022a400080011ff */
[----:B--2---:R-:W-:Y:S05]  /*94c0*/  @!P0 NANOSLEEP.SYNCS 0x989680 ;  /* 0x009896800000895d */ /* 0x004fea0003900000 */
[----:B------:R-:W2:Y:S02]  /*94d0*/  @!P0 SYNCS.PHASECHK.TRANS64 P0, [R3+URZ+0xd0], R0 ;  /* 0x0000d000030085a7 */ /* 0x000ea400080010ff */
[----:B--2---:R-:W-:Y:S05]  /*94e0*/  @!P0 BRA `(.L_x_141) ;  /* 0xfffffffc00f08947 */ /* 0x004fea000383ffff */
[----:B------:R-:W-:Y:S05]  /*94f0*/  BRA `(.L_x_142) ;  /* 0xffffff9c00087947 */ /* 0x000fea000383ffff */
.L_x_57:
[----:B------:R-:W-:Y:S07]  /*9500*/  MOV R0, UR6 ;  /* 0x0000000600007c02 */ /* 0x000fee0008000f00 */
.L_x_143:
[----:B-1----:R1:W2:Y:S02]  /*9510*/  SYNCS.PHASECHK.TRANS64.TRYWAIT P0, [R0+URZ], R3 ;  /* 0x00000003000075a7 */ /* 0x0022a400080011ff */
[----:B--2---:R-:W-:Y:S05]  /*9520*/  @!P0 NANOSLEEP.SYNCS 0x989680 ;  /* 0x009896800000895d */ /* 0x004fea0003900000 */
[----:B------:R-:W2:Y:S02]  /*9530*/  @!P0 SYNCS.PHASECHK.TRANS64 P0, [R0+URZ], R3 ;  /* 0x00000003000085a7 */ /* 0x000ea400080010ff */
[----:B--2---:R-:W-:Y:S05]  /*9540*/  @!P0 BRA `(.L_x_143) ;  /* 0xfffffffc00f08947 */ /* 0x004fea000383ffff */
[----:B------:R-:W-:Y:S05]  /*9550*/  BRA `(.L_x_56) ;  /* 0xffffff9c00247947 */ /* 0x000fea000383ffff */
.L_x_60:
[----:B------:R-:W-:-:S07]  /*9560*/  MOV R0, UR6 ;  /* 0x0000000600007c02 */ /* 0x000fce0008000f00 */
.L_x_144:
[----:B--2---:R2:W4:Y:S02]  /*9570*/  SYNCS.PHASECHK.TRANS64.TRYWAIT P0, [R0+URZ], R3 ;  /* 0x00000003000075a7 */ /* 0x00452400080011ff */
[----:B----4-:R-:W-:Y:S05]  /*9580*/  @!P0 NANOSLEEP.SYNCS 0x989680 ;  /* 0x009896800000895d */ /* 0x010fea0003900000 */
[----:B------:R-:W4:Y:S02]  /*9590*/  @!P0 SYNCS.PHASECHK.TRANS64 P0, [R0+URZ], R3 ;  /* 0x00000003000085a7 */ /* 0x000f2400080010ff */
[----:B----4-:R-:W-:Y:S05]  /*95a0*/  @!P0 BRA `(.L_x_144) ;  /* 0xfffffffc00f08947 */ /* 0x010fea000383ffff */
[----:B------:R-:W-:Y:S05]  /*95b0*/  BRA `(.L_x_145) ;  /* 0xffffffa000007947 */ /* 0x000fea000383ffff */
.L_x_61:
[----:B------:R-:W-:-:S07]  /*95c0*/  MOV R0, UR6 ;  /* 0x0000000600007c02 */ /* 0x000fce0008000f00 */
.L_x_146:
[----:B-1----:R1:W2:Y:S02]  /*95d0*/  SYNCS.PHASECHK.TRANS64.TRYWAIT P0, [R0+URZ], R3 ;  /* 0x00000003000075a7 */ /* 0x0022a400080011ff */
[----:B--2---:R-:W-:Y:S05]  /*95e0*/  @!P0 NANOSLEEP.SYNCS 0x989680 ;  /* 0x009896800000895d */ /* 0x004fea0003900000 */
[----:B------:R-:W2:Y:S02]  /*95f0*/  @!P0 SYNCS.PHASECHK.TRANS64 P0, [R0+URZ], R3 ;  /* 0x00000003000085a7 */ /* 0x000ea400080010ff */
[----:B--2---:R-:W-:Y:S05]  /*9600*/  @!P0 BRA `(.L_x_146) ;  /* 0xfffffffc00f08947 */ /* 0x004fea000383ffff */
[----:B------:R-:W-:Y:S05]  /*9610*/  BRA `(.L_x_147) ;  /* 0xffffffa0000c7947 */ /* 0x000fea000383ffff */
.L_x_62:
[----:B------:R-:W-:-:S07]  /*9620*/  MOV R0, UR6 ;  /* 0x0000000600007c02 */ /* 0x000fce0008000f00 */
.L_x_148:
[----:B-1----:R1:W2:Y:S02]  /*9630*/  SYNCS.PHASECHK.TRANS64.TRYWAIT P0, [R0+URZ], R3 ;  /* 0x00000003000075a7 */ /* 0x0022a400080011ff */
[----:B--2---:R-:W-:Y:S05]  /*9640*/  @!P0 NANOSLEEP.SYNCS 0x989680 ;  /* 0x009896800000895d */ /* 0x004fea0003900000 */
[----:B------:R-:W2:Y:S02]  /*9650*/  @!P0 SYNCS.PHASECHK.TRANS64 P0, [R0+URZ], R3 ;  /* 0x00000003000085a7 */ /* 0x000ea400080010ff */
[----:B--2---:R-:W-:Y:S05]  /*9660*/  @!P0 BRA `(.L_x_148) ;  /* 0xfffffffc00f08947 */ /* 0x004fea000383ffff */
[----:B------:R-:W-:Y:S05]  /*9670*/  BRA `(.L_x_149) ;  /* 0xffffffa000187947 */ /* 0x000fea000383ffff */
.L_x_63:
[----:B------:R-:W-:-:S07]  /*9680*/  MOV R0, UR7 ;  /* 0x0000000700007c02 */ /* 0x000fce0008000f00 */
.L_x_150:
[----:B-1----:R1:W2:Y:S02]  /*9690*/  SYNCS.PHASECHK.TRANS64.TRYWAIT P0, [R0+URZ], R3 ;  /* 0x00000003000075a7 */ /* 0x0022a400080011ff */
[----:B--2---:R-:W-:Y:S05]  /*96a0*/  @!P0 NANOSLEEP.SYNCS 0x989680 ;  /* 0x009896800000895d */ /* 0x004fea0003900000 */
[----:B------:R-:W2:Y:S02]  /*96b0*/  @!P0 SYNCS.PHASECHK.TRANS64 P0, [R0+URZ], R3 ;  /* 0x00000003000085a7 */ /* 0x000ea400080010ff */
[----:B--2---:R-:W-:Y:S05]  /*96c0*/  @!P0 BRA `(.L_x_150) ;  /* 0xfffffffc00f08947 */ /* 0x004fea000383ffff */
[----:B------:R-:W-:Y:S05]  /*96d0*/  BRA `(.L_x_151) ;  /* 0xffffffa000247947 */ /* 0x000fea000383ffff */
.L_x_68:
[----:B--2---:R2:W3:Y:S02]  /*96e0*/  SYNCS.PHASECHK.TRANS64.TRYWAIT P0, [R0+URZ+0x90], R3 ;  /* 0x00009003000075a7 */ /* 0x0044e400080011ff */
[----:B---3--:R-:W-:Y:S05]  /*96f0*/  @!P0 NANOSLEEP.SYNCS 0x989680 ;  /* 0x009896800000895d */ /* 0x008fea0003900000 */
[----:B------:R-:W3:Y:S02]  /*9700*/  @!P0 SYNCS.PHASECHK.TRANS64 P0, [R0+URZ+0x90], R3 ;  /* 0x00009003000085a7 */ /* 0x000ee400080010ff */
[----:B---3--:R-:W-:Y:S05]  /*9710*/  @!P0 BRA `(.L_x_68) ;  /* 0xfffffffc00f08947 */ /* 0x008fea000383ffff */
[----:B------:R-:W-:Y:S05]  /*9720*/  BRA `(.L_x_152) ;  /* 0xffffffa400307947 */ /* 0x000fea000383ffff */
.L_x_71:
[----:B------:R-:W-:Y:S07]  /*9730*/  MOV R0, UR7 ;  /* 0x0000000700007c02 */ /* 0x000fee0008000f00 */
.L_x_153:
[----:B--2---:R2:W3:Y:S02]  /*9740*/  SYNCS.PHASECHK.TRANS64.TRYWAIT P0, [R0+URZ+0x88], R3 ;  /* 0x00008803000075a7 */ /* 0x0044e400080011ff */
[----:B---3--:R-:W-:Y:S05]  /*9750*/  @!P0 NANOSLEEP.SYNCS 0x989680 ;  /* 0x009896800000895d */ /* 0x008fea0003900000 */
[----:B------:R-:W3:Y:S02]  /*9760*/  @!P0 SYNCS.PHASECHK.TRANS64 P0, [R0+URZ+0x88], R3 ;  /* 0x00008803000085a7 */ /* 0x000ee400080010ff */
[----:B---3--:R-:W-:Y:S05]  /*9770*/  @!P0 BRA `(.L_x_153) ;  /* 0xfffffffc00f08947 */ /* 0x008fea000383ffff */
[----:B------:R-:W-:Y:S05]  /*9780*/  BRA `(.L_x_70) ;  /* 0xffffffa800107947 */ /* 0x000fea000383ffff */
.L_x_74:
[----:B------:R-:W-:Y:S07]  /*9790*/  MOV R3, UR7 ;  /* 0x0000000700037c02 */ /* 0x000fee0008000f00 */
.L_x_154:
[----:B-1----:R1:W2:Y:S02]  /*97a0*/  SYNCS.PHASECHK.TRANS64.TRYWAIT P0, [R3+URZ+0x60], R12 ;  /* 0x0000600c030075a7 */ /* 0x0022a400080011ff */
[----:B--2---:R-:W-:Y:S05]  /*97b0*/  @!P0 NANOSLEEP.SYNCS 0x989680 ;  /* 0x009896800000895d */ /* 0x004fea0003900000 */
[----:B------:R-:W2:Y:S02]  /*97c0*/  @!P0 SYNCS.PHASECHK.TRANS64 P0, [R3+URZ+0x60], R12 ;  /* 0x0000600c030085a7 */ /* 0x000ea400080010ff */
[----:B--2---:R-:W-:Y:S05]  /*97d0*/  @!P0 BRA `(.L_x_154) ;  /* 0xfffffffc00f08947 */ /* 0x004fea000383ffff */
[----:B------:R-:W-:Y:S05]  /*97e0*/  BRA `(.L_x_155) ;  /* 0xffffffa800887947 */ /* 0x000fea000383ffff */
.L_x_75:
[----:B-1----:R-:W-:Y:S07]  /*97f0*/  MOV R3, UR7 ;  /* 0x0000000700037c02 */ /* 0x002fee0008000f00 */
.L_x_156:
[----:B-1----:R1:W2:Y:S02]  /*9800*/  SYNCS.PHASECHK.TRANS64.TRYWAIT P0, [R3+URZ+0x68], R12 ;  /* 0x0000680c030075a7 */ /* 0x0022a400080011ff */
[----:B--2---:R-:W-:Y:S05]  /*9810*/  @!P0 NANOSLEEP.SYNCS 0x989680 ;  /* 0x009896800000895d */ /* 0x004fea0003900000 */
[----:B------:R-:W2:Y:S02]  /*9820*/  @!P0 SYNCS.PHASECHK.TRANS64 P0, [R3+URZ+0x68], R12 ;  /* 0x0000680c030085a7 */ /* 0x000ea400080010ff */
[----:B--2---:R-:W-:Y:S05]  /*9830*/  @!P0 BRA `(.L_x_156) ;  /* 0xfffffffc00f08947 */ /* 0x004fea000383ffff */
[----:B------:R-:W-:Y:S05]  /*9840*/  BRA `(.L_x_157) ;  /* 0xffffffa800c47947 */ /* 0x000fea000383ffff */
.L_x_76:
[----:B-1----:R-:W-:Y:S07]  /*9850*/  MOV R3, UR7 ;  /* 0x0000000700037c02 */ /* 0x002fee0008000f00 */
.L_x_158:
[----:B-1----:R1:W2:Y:S02]  /*9860*/  SYNCS.PHASECHK.TRANS64.TRYWAIT P0, [R3+URZ+0x70], R12 ;  /* 0x0000700c030075a7 */ /* 0x0022a400080011ff */
[----:B--2---:R-:W-:Y:S05]  /*9870*/  @!P0 NANOSLEEP.SYNCS 0x989680 ;  /* 0x009896800000895d */ /* 0x004fea0003900000 */
[----:B------:R-:W2:Y:S02]  /*9880*/  @!P0 SYNCS.PHASECHK.TRANS64 P0, [R3+URZ+0x70], R12 ;  /* 0x0000700c030085a7 */ /* 0x000ea400080010ff */
[----:B--2---:R-:W-:Y:S05]  /*9890*/  @!P0 BRA `(.L_x_158) ;  /* 0xfffffffc00f08947 */ /* 0x004fea000383ffff */
[----:B------:R-:W-:Y:S05]  /*98a0*/  BRA `(.L_x_159) ;  /* 0xffffffac000c7947 */ /* 0x000fea000383ffff */
.L_x_77:
[----:B------:R-:W-:Y:S07]  /*98b0*/  MOV R3, UR7 ;  /* 0x0000000700037c02 */ /* 0x000fee0008000f00 */
.L_x_160:
[----:B-1----:R1:W2:Y:S02]  /*98c0*/  SYNCS.PHASECHK.TRANS64.TRYWAIT P0, [R3+URZ+0x78], R12 ;  /* 0x0000780c030075a7 */ /* 0x0022a400080011ff */
[----:B--2---:R-:W-:Y:S05]  /*98d0*/  @!P0 NANOSLEEP.SYNCS 0x989680 ;  /* 0x009896800000895d */ /* 0x004fea0003900000 */
[----:B------:R-:W2:Y:S02]  /*98e0*/  @!P0 SYNCS.PHASECHK.TRANS64 P0, [R3+URZ+0x78], R12 ;  /* 0x0000780c030085a7 */ /* 0x000ea400080010ff */
[----:B--2---:R-:W-:Y:S05]  /*98f0*/  @!P0 BRA `(.L_x_160) ;  /* 0xfffffffc00f08947 */ /* 0x004fea000383ffff */
[----:B------:R-:W-:Y:S05]  /*9900*/  BRA `(.L_x_161) ;  /* 0xffffffac00947947 */ /* 0x000fea000383ffff */
.L_x_79:
[----:B------:R-:W-:-:S07]  /*9910*/  MOV R0, UR7 ;  /* 0x0000000700007c02 */ /* 0x000fce0008000f00 */
.L_x_162:
[----:B-1----:R1:W3:Y:S02]  /*9920*/  SYNCS.PHASECHK.TRANS64.TRYWAIT P0, [R0+URZ+0x60], R3 ;  /* 0x00006003000075a7 */ /* 0x0022e400080011ff */
[----:B---3--:R-:W-:Y:S05]  /*9930*/  @!P0 NANOSLEEP.SYNCS 0x989680 ;  /* 0x009896800000895d */ /* 0x008fea0003900000 */
[----:B------:R-:W3:Y:S02]  /*9940*/  @!P0 SYNCS.PHASECHK.TRANS64 P0, [R0+URZ+0x60], R3 ;  /* 0x00006003000085a7 */ /* 0x000ee400080010ff */
[----:B---3--:R-:W-:Y:S05]  /*9950*/  @!P0 BRA `(.L_x_162) ;  /* 0xfffffffc00f08947 */ /* 0x008fea000383ffff */
[----:B------:R-:W-:Y:S05]  /*9960*/  BRA `(.L_x_163) ;  /* 0xffffffb000047947 */ /* 0x000fea000383ffff */
.L_x_80:
[----:B-1----:R-:W-:-:S07]  /*9970*/  MOV R0, UR7 ;  /* 0x0000000700007c02 */ /* 0x002fce0008000f00 */
.L_x_164:
[----:B-1----:R1:W3:Y:S02]  /*9980*/  SYNCS.PHASECHK.TRANS64.TRYWAIT P0, [R0+URZ+0x68], R3 ;  /* 0x00006803000075a7 */ /* 0x0022e400080011ff */
[----:B---3--:R-:W-:Y:S05]  /*9990*/  @!P0 NANOSLEEP.SYNCS 0x989680 ;  /* 0x009896800000895d */ /* 0x008fea0003900000 */
[----:B------:R-:W3:Y:S02]  /*99a0*/  @!P0 SYNCS.PHASECHK.TRANS64 P0, [R0+URZ+0x68], R3 ;  /* 0x00006803000085a7 */ /* 0x000ee400080010ff */
[----:B---3--:R-:W-:Y:S05]  /*99b0*/  @!P0 BRA `(.L_x_164) ;  /* 0xfffffffc00f08947 */ /* 0x008fea000383ffff */
[----:B------:R-:W-:Y:S05]  /*99c0*/  BRA `(.L_x_165) ;  /* 0xffffffac00f47947 */ /* 0x000fea000383ffff */
.L_x_81:
[----:B-1----:R-:W-:-:S07]  /*99d0*/  MOV R0, UR7 ;  /* 0x0000000700007c02 */ /* 0x002fce0008000f00 */
.L_x_166:
[----:B-1----:R1:W3:Y:S02]  /*99e0*/  SYNCS.PHASECHK.TRANS64.TRYWAIT P0, [R0+URZ+0x70], R3 ;  /* 0x00007003000075a7 */ /* 0x0022e400080011ff */
[----:B---3--:R-:W-:Y:S05]  /*99f0*/  @!P0 NANOSLEEP.SYNCS 0x989680 ;  /* 0x009896800000895d */ /* 0x008fea0003900000 */
[----:B------:R-:W3:Y:S02]  /*9a00*/  @!P0 SYNCS.PHASECHK.TRANS64 P0, [R0+URZ+0x70], R3 ;  /* 0x00007003000085a7 */ /* 0x000ee400080010ff */
[----:B---3--:R-:W-:Y:S05]  /*9a10*/  @!P0 BRA `(.L_x_166) ;  /* 0xfffffffc00f08947 */ /* 0x008fea000383ffff */
[----:B------:R-:W-:Y:S05]  /*9a20*/  BRA `(.L_x_167) ;  /* 0xffffffac00e47947 */ /* 0x000fea000383ffff */
.L_x_83:
[----:B--2---:R2:W4:Y:S02]  /*9a30*/  SYNCS.PHASECHK.TRANS64.TRYWAIT P0, [R0+URZ+0x90], R3 ;  /* 0x00009003000075a7 */ /* 0x00452400080011ff */
[----:B----4-:R-:W-:Y:S05]  /*9a40*/  @!P0 NANOSLEEP.SYNCS 0x989680 ;  /* 0x009896800000895d */ /* 0x010fea0003900000 */
[----:B------:R-:W4:Y:S02]  /*9a50*/  @!P0 SYNCS.PHASECHK.TRANS64 P0, [R0+URZ+0x90], R3 ;  /* 0x00009003000085a7 */ /* 0x000f2400080010ff */
[----:B----4-:R-:W-:Y:S05]  /*9a60*/  @!P0 BRA `(.L_x_83) ;  /* 0xfffffffc00f08947 */ /* 0x010fea000383ffff */
[----:B------:R-:W-:Y:S05]  /*9a70*/  BRA `(.L_x_168) ;  /* 0xffffffb000b47947 */ /* 0x000fea000383ffff */
.L_x_94:
[----:B-1----:R1:W3:Y:S02]  /*9a80*/  SYNCS.PHASECHK.TRANS64.TRYWAIT P1, [R0+URZ+0x40], R3 ;  /* 0x00004003000075a7 */ /* 0x0022e400080211ff */
[----:B---3--:R-:W-:Y:S05]  /*9a90*/  @!P1 NANOSLEEP.SYNCS 0x989680 ;  /* 0x009896800000995d */ /* 0x008fea0003900000 */
[----:B------:R-:W3:Y:S02]  /*9aa0*/  @!P1 SYNCS.PHASECHK.TRANS64 P1, [R0+URZ+0x40], R3 ;  /* 0x00004003000095a7 */ /* 0x000ee400080210ff */
[----:B---3--:R-:W-:Y:S05]  /*9ab0*/  @!P1 BRA `(.L_x_94) ;  /* 0xfffffffc00f09947 */ /* 0x008fea000383ffff */
[----:B------:R-:W-:Y:S05]  /*9ac0*/  BRA `(.L_x_93) ;  /* 0xffffffbc00cc7947 */ /* 0x000fea000383ffff */
.L_x_96:
[----:B---3--:R3:W4:Y:S02]  /*9ad0*/  SYNCS.PHASECHK.TRANS64.TRYWAIT P0, [R108+URZ+0xb0], R7 ;  /* 0x0000b0076c0075a7 */ /* 0x00872400080011ff */
[----:B----4-:R-:W-:Y:S05]  /*9ae0*/  @!P0 NANOSLEEP.SYNCS 0x989680 ;  /* 0x009896800000895d */ /* 0x010fea0003900000 */
[----:B------:R-:W4:Y:S02]  /*9af0*/  @!P0 SYNCS.PHASECHK.TRANS64 P0, [R108+URZ+0xb0], R7 ;  /* 0x0000b0076c0085a7 */ /* 0x000f2400080010ff */
[----:B----4-:R-:W-:Y:S05]  /*9b00*/  @!P0 BRA `(.L_x_96) ;  /* 0xfffffffc00f08947 */ /* 0x010fea000383ffff */
[----:B------:R-:W-:Y:S05]  /*9b10*/  BRA `(.L_x_95) ;  /* 0xffffffc000207947 */ /* 0x000fea000383ffff */
.L_x_104:
[----:B--2---:R2:W3:Y:S02]  /*9b20*/  SYNCS.PHASECHK.TRANS64.TRYWAIT P0, [R55+URZ+0x40], R0 ;  /* 0x00004000370075a7 */ /* 0x0044e400080011ff */
[----:B---3--:R-:W-:Y:S05]  /*9b30*/  @!P0 NANOSLEEP.SYNCS 0x989680 ;  /* 0x009896800000895d */ /* 0x008fea0003900000 */
[----:B------:R-:W3:Y:S02]  /*9b40*/  @!P0 SYNCS.PHASECHK.TRANS64 P0, [R55+URZ+0x40], R0 ;  /* 0x00004000370085a7 */ /* 0x000ee400080010ff */
[----:B---3--:R-:W-:Y:S05]  /*9b50*/  @!P0 BRA `(.L_x_104) ;  /* 0xfffffffc00f08947 */ /* 0x008fea000383ffff */
[----:B------:R-:W-:Y:S05]  /*9b60*/  BRA `(.L_x_103) ;  /* 0xffffffcc00187947 */ /* 0x000fea000383ffff */
.L_x_112:
[----:B--2---:R2:W3:Y:S02]  /*9b70*/  SYNCS.PHASECHK.TRANS64.TRYWAIT P0, [R73+URZ+0x40], R2 ;  /* 0x00004002490075a7 */ /* 0x0044e400080011ff */
[----:B---3--:R-:W-:Y:S05]  /*9b80*/  @!P0 NANOSLEEP.SYNCS 0x989680 ;  /* 0x009896800000895d */ /* 0x008fea0003900000 */
[----:B------:R-:W3:Y:S02]  /*9b90*/  @!P0 SYNCS.PHASECHK.TRANS64 P0, [R73+URZ+0x40], R2 ;  /* 0x00004002490085a7 */ /* 0x000ee400080010ff */
[----:B---3--:R-:W-:Y:S05]  /*9ba0*/  @!P0 BRA `(.L_x_112) ;  /* 0xfffffffc00f08947 */ /* 0x008fea000383ffff */
[----:B------:R-:W-:Y:S05]  /*9bb0*/  BRA `(.L_x_111) ;  /* 0xffffffd800547947 */ /* 0x000fea000383ffff */
.L_x_120:
[----:B--2---:R2:W3:Y:S02]  /*9bc0*/  SYNCS.PHASECHK.TRANS64.TRYWAIT P0, [R76+URZ+0x40], R3 ;  /* 0x000040034c0075a7 */ /* 0x0044e400080011ff */
[----:B---3--:R-:W-:Y:S05]  /*9bd0*/  @!P0 NANOSLEEP.SYNCS 0x989680 ;  /* 0x009896800000895d */ /* 0x008fea0003900000 */
[----:B------:R-:W3:Y:S02]  /*9be0*/  @!P0 SYNCS.PHASECHK.TRANS64 P0, [R76+URZ+0x40], R3 ;  /* 0x000040034c0085a7 */ /* 0x000ee400080010ff */
[----:B---3--:R-:W-:Y:S05]  /*9bf0*/  @!P0 BRA `(.L_x_120) ;  /* 0xfffffffc00f08947 */ /* 0x008fea000383ffff */
[----:B------:R-:W-:Y:S05]  /*9c00*/  BRA `(.L_x_119) ;  /* 0xffffffe4009c7947 */ /* 0x000fea000383ffff */
        .weak           $__internal_0_$__cuda_sm10x_tcgen05_guardrail_trap_col_being_dealloced_not_returned_by_alloc
        .type           $__internal_0_$__cuda_sm10x_tcgen05_guardrail_trap_col_being_dealloced_not_returned_by_alloc,@function
        .size           $__internal_0_$__cuda_sm10x_tcgen05_guardrail_trap_col_being_dealloced_not_returned_by_alloc,($__internal_1_$__cuda_sm10x_tcgen05_guardrail_trap_phase_invalid_during_alloc - $__internal_0_$__cuda_sm10x_tcgen05_guardrail_trap_col_being_dealloced_not_returned_by_alloc)
$__internal_0_$__cuda_sm10x_tcgen05_guardrail_trap_col_being_dealloced_not_returned_by_alloc:
[----:B------:R-:W-:Y:S05]  /*9c10*/  BPT.TRAP 0x1 ;  /* 0x000000040000795c */ /* 0x000fea0000300000 */
[----:B------:R-:W-:-:S04]  /*9c20*/  HFMA2 R3, -RZ, RZ, 0, 0 ;  /* 0x00000000ff037431 */ /* 0x000fc800000001ff */
[----:B------:R-:W-:Y:S05]  /*9c30*/  RET.REL.NODEC R2 `(_ZN7cutlass13device_kernelINS_4gemm6kernel13GemmUniversalIN4cute5tupleIJiiiiEEENS1_10collective13CollectiveMmaINS1_35MainloopSm100TmaUmmaWarpSpecializedILi4ELi2ELi4ENS5_IJNS4_1CILi1EEESB_SB_EEEEENS5_IJNSA_ILi64EEENSA_ILi256EEENSA_ILi128EEEEEEaNS5_IJlSB_lEEEaSI_NS4_8TiledMMAINS4_8MMA_AtomIJNS4_15SM100_MMA_S8_SSIaaiLi64ELi256ELNS4_4UMMA5MajorE0ELSN_0ELNSM_8SaturateE0EEEEEENS4_6LayoutISC_NS5_IJNSA_ILi0EEESS_SS_EEEEENS5_IJNS4_10UnderscoreESV_SV_EEEEENS4_13SM90_TMA_LOADENS4_14ComposedLayoutINS4_7SwizzleILi3ELi4ELi3EEENS4_18smem_ptr_flag_bitsILi8EEENSR_INS5_IJNSA_ILi8EEESG_EEENS5_IJSG_SB_EEEEEEEvNS4_8identityESY_S18_vS19_EENS_8epilogue10collective18CollectiveEpilogueINS1B_23Sm100TmaWarpSpecializedILi4ELi2ELi32ELb0ELb0EEEJSH_NS5_IJNSR_ISE_SB_EES1G_EEEaSI_aSI_NS1B_6fusion15FusionCallbacksIS1F_NS1I_17LinearCombinationIaiaiLNS_15FloatRoundStyleE2EEESH_S1H_JEEENS4_5SM1004TMEM4LOAD26SM100_TMEM_LOAD_16dp32b32xESY_NSZ_INS10_ILi2ELi4ELi3EEES13_NSR_INS5_IJS14_SE_EEENS5_IJSE_SB_EEEEEEENS4_39AutoVectorizingCopyWithAssumedAlignmentILi128EEENS4_14SM90_TMA_STOREES1W_S1Y_S1Y_EEEvvEEEEvNT_6ParamsE) ;  /* 0xffffff6002f07950 */ /* 0x000fea0003c3ffff */
        .weak           $__internal_1_$__cuda_sm10x_tcgen05_guardrail_trap_phase_invalid_during_alloc
        .type           $__internal_1_$__cuda_sm10x_tcgen05_guardrail_trap_phase_invalid_during_alloc,@function
        .size           $__internal_1_$__cuda_sm10x_tcgen05_guardrail_trap_phase_invalid_during_alloc,($__internal_2_$__cuda_sm10x_tcgen05_guardrail_trap_unallocated_columns_being_dealloced - $__internal_1_$__cuda_sm10x_tcgen05_guardrail_trap_phase_invalid_during_alloc)
$__internal_1_$__cuda_sm10x_tcgen05_guardrail_trap_phase_invalid_during_alloc:
[----:B------:R-:W-:Y:S05]  /*9c40*/  BPT.TRAP 0x1 ;  /* 0x000000040000795c */ /* 0x000fea0000300000 */
[----:B------:R-:W-:-:S04]  /*9c50*/  MOV R3, 0x0 ;  /* 0x0000000000037802 */ /* 0x000fc80000000f00 */
[----:B------:R-:W-:Y:S05]  /*9c60*/  RET.REL.NODEC R2 `(_ZN7cutlass13device_kernelINS_4gemm6kernel13GemmUniversalIN4cute5tupleIJiiiiEEENS1_10collective13CollectiveMmaINS1_35MainloopSm100TmaUmmaWarpSpecializedILi4ELi2ELi4ENS5_IJNS4_1CILi1EEESB_SB_EEEEENS5_IJNSA_ILi64EEENSA_ILi256EEENSA_ILi128EEEEEEaNS5_IJlSB_lEEEaSI_NS4_8TiledMMAINS4_8MMA_AtomIJNS4_15SM100_MMA_S8_SSIaaiLi64ELi256ELNS4_4UMMA5MajorE0ELSN_0ELNSM_8SaturateE0EEEEEENS4_6LayoutISC_NS5_IJNSA_ILi0EEESS_SS_EEEEENS5_IJNS4_10UnderscoreESV_SV_EEEEENS4_13SM90_TMA_LOADENS4_14ComposedLayoutINS4_7SwizzleILi3ELi4ELi3EEENS4_18smem_ptr_flag_bitsILi8EEENSR_INS5_IJNSA_ILi8EEESG_EEENS5_IJSG_SB_EEEEEEEvNS4_8identityESY_S18_vS19_EENS_8epilogue10collective18CollectiveEpilogueINS1B_23Sm100TmaWarpSpecializedILi4ELi2ELi32ELb0ELb0EEEJSH_NS5_IJNSR_ISE_SB_EES1G_EEEaSI_aSI_NS1B_6fusion15FusionCallbacksIS1F_NS1I_17LinearCombinationIaiaiLNS_15FloatRoundStyleE2EEESH_S1H_JEEENS4_5SM1004TMEM4LOAD26SM100_TMEM_LOAD_16dp32b32xESY_NSZ_INS10_ILi2ELi4ELi3EEES13_NSR_INS5_IJS14_SE_EEENS5_IJSE_SB_EEEEEEENS4_39AutoVectorizingCopyWithAssumedAlignmentILi128EEENS4_14SM90_TMA_STOREES1W_S1Y_S1Y_EEEvvEEEEvNT_6ParamsE) ;  /* 0xffffff6002e47950 */ /* 0x000fea0003c3ffff */
        .weak           $__internal_2_$__cuda_sm10x_tcgen05_guardrail_trap_unallocated_columns_being_dealloced
        .type           $__internal_2_$__cuda_sm10x_tcgen05_guardrail_trap_unallocated_columns_being_dealloced,@function
        .size           $__internal_2_$__cuda_sm10x_tcgen05_guardrail_trap_unallocated_columns_being_dealloced,(.L_x_170 - $__internal_2_$__cuda_sm10x_tcgen05_guardrail_trap_unallocated_columns_being_dealloced)
$__internal_2_$__cuda_sm10x_tcgen05_guardrail_trap_unallocated_columns_being_dealloced:
[----:B------:R-:W-:Y:S05]  /*9c70*/  BPT.TRAP 0x1 ;  /* 0x000000040000795c */ /* 0x000fea0000300000 */
[----:B------:R-:W-:-:S04]  /*9c80*/  HFMA2 R3, -RZ, RZ, 0, 0 ;  /* 0x00000000ff037431 */ /* 0x000fc800000001ff */
[----:B------:R-:W-:Y:S05]  /*9c90*/  RET.REL.NODEC R2 `(_ZN7cutlass13device_kernelINS_4gemm6kernel13GemmUniversalIN4cute5tupleIJiiiiEEENS1_10collective13CollectiveMmaINS1_35MainloopSm100TmaUmmaWarpSpecializedILi4ELi2ELi4ENS5_IJNS4_1CILi1EEESB_SB_EEEEENS5_IJNSA_ILi64EEENSA_ILi256EEENSA_ILi128EEEEEEaNS5_IJlSB_lEEEaSI_NS4_8TiledMMAINS4_8MMA_AtomIJNS4_15SM100_MMA_S8_SSIaaiLi64ELi256ELNS4_4UMMA5MajorE0ELSN_0ELNSM_8SaturateE0EEEEEENS4_6LayoutISC_NS5_IJNSA_ILi0EEESS_SS_EEEEENS5_IJNS4_10UnderscoreESV_SV_EEEEENS4_13SM90_TMA_LOADENS4_14ComposedLayoutINS4_7SwizzleILi3ELi4ELi3EEENS4_18smem_ptr_flag_bitsILi8EEENSR_INS5_IJNSA_ILi8EEESG_EEENS5_IJSG_SB_EEEEEEEvNS4_8identityESY_S18_vS19_EENS_8epilogue10collective18CollectiveEpilogueINS1B_23Sm100TmaWarpSpecializedILi4ELi2ELi32ELb0ELb0EEEJSH_NS5_IJNSR_ISE_SB_EES1G_EEEaSI_aSI_NS1B_6fusion15FusionCallbacksIS1F_NS1I_17LinearCombinationIaiaiLNS_15FloatRoundStyleE2EEESH_S1H_JEEENS4_5SM1004TMEM4LOAD26SM100_TMEM_LOAD_16dp32b32xESY_NSZ_INS10_ILi2ELi4ELi3EEES13_NSR_INS5_IJS14_SE_EEENS5_IJSE_SB_EEEEEEENS4_39AutoVectorizingCopyWithAssumedAlignmentILi128EEENS4_14SM90_TMA_STOREES1W_S1Y_S1Y_EEEvvEEEEvNT_6ParamsE) ;  /* 0xffffff6002d87950 */ /* 0x000fea0003c3ffff */
.L_x_169:
[----:B------:R-:W-:-:S00]  /*9ca0*/  BRA `(.L_x_169) ;  /* 0xfffffffc00fc7947 */ /* 0x000fc0000383ffff */
[----:B------:R-:W-:-:S00]  /*9cb0*/  NOP ;  /* 0x0000000000007918 */ /* 0x000fc00000000000 */
        /* <DEDUP_REMOVED lines=12> */
.L_x_170:


//--------------------- .nv.global.init           --------------------------
	.section	.nv.global.init,"aw",@progbits
.nv.global.init:
	.type		$str$27,@object
	.size		$str$27,($str$28 - $str$27)
$str$27:
        /*0000*/ 	.byte	0x28, 0x61, 0x64, 0x64, 0x72, 0x65, 0x73, 0x73, 0x20, 0x26, 0x20, 0x6d, 0x61, 0x73, 0x6b, 0x29
        /*0010*/ 	.byte	0x20, 0x3d, 0x3d, 0x20, 0x30, 0x00
	.type		$str$28,@object
	.size		$str$28,($str$26 - $str$28)
$str$28:
        /*0016*/ 	.byte	0x2f, 0x74, 0x6d, 0x70, 0x2f, 0x63, 0x75, 0x74, 0x6c, 0x61, 0x73, 0x73, 0x5f, 0x73, 0x77, 0x65
        /*0026*/ 	.byte	0x65, 0x70, 0x5f, 0x73, 0x72, 0x63, 0x2f, 0x69, 0x6e, 0x63, 0x6c, 0x75, 0x64, 0x65, 0x2f, 0x63
        /*0036*/ 	.byte	0x75, 0x74, 0x65, 0x2f, 0x70, 0x6f, 0x69, 0x6e, 0x74, 0x65, 0x72, 0x5f, 0x66, 0x6c, 0x61, 0x67
        /*0046*/ 	.byte	0x67, 0x65, 0x64, 0x2e, 0x68, 0x70, 0x70, 0x00
	.type		$str$26,@object
	.size		$str$26,($str$25 - $str$26)
$str$26:
        /*004e*/ 	.byte	0x2f, 0x74, 0x6d, 0x70, 0x2f, 0x63, 0x75, 0x74, 0x6c, 0x61, 0x73, 0x73, 0x5f, 0x73, 0x77, 0x65
        /*005e*/ 	.byte	0x65, 0x70, 0x5f, 0x73, 0x72, 0x63, 0x2f, 0x69, 0x6e, 0x63, 0x6c, 0x75, 0x64, 0x65, 0x2f, 0x63
        /*006e*/ 	.byte	0x75, 0x74, 0x65, 0x2f, 0x61, 0x74, 0x6f, 0x6d, 0x2f, 0x63, 0x6f, 0x70, 0x79, 0x5f, 0x74, 0x72
        /*007e*/ 	.byte	0x61, 0x69, 0x74, 0x73, 0x5f, 0x73, 0x6d, 0x31, 0x30, 0x30, 0x2e, 0x68, 0x70, 0x70, 0x00
	.type		$str$25,@object
	.size		$str$25,(__unnamed_1 - $str$25)
$str$25:
        /*008d*/ 	.byte	0x28, 0x28, 0x75, 0x69, 0x6e, 0x74, 0x33, 0x32, 0x5f, 0x74, 0x28, 0x74, 0x68, 0x72, 0x65, 0x61
        /*009d*/ 	.byte	0x64, 0x49, 0x64, 0x78, 0x2e, 0x78, 0x29, 0x20, 0x2f, 0x20, 0x33, 0x32, 0x29, 0x20, 0x25, 0x20
        /*00ad*/ 	.byte	0x34, 0x29, 0x20, 0x3d, 0x3d, 0x20, 0x28, 0x28, 0x28, 0x74, 0x6d, 0x65, 0x6d, 0x5f, 0x61, 0x64
        /*00bd*/ 	.byte	0x64, 0x72, 0x20, 0x3e, 0x3e, 0x20, 0x31, 0x36, 0x29, 0x20, 0x2f, 0x20, 0x33, 0x32, 0x29, 0x20
        /*00cd*/ 	.byte	0x25, 0x20, 0x34, 0x29, 0x00
	.type		__unnamed_1,@object
	.size		__unnamed_1,(__unnamed_2 - __unnamed_1)
__unnamed_1:
        /*00d2*/ 	.byte	0x61, 0x75, 0x74, 0x6f, 0x20, 0x63, 0x75, 0x74, 0x65, 0x3a, 0x3a, 0x61, 0x73, 0x5f, 0x70, 0x6f
        /* <DEDUP_REMOVED lines=24> */
        /*0262*/ 	.byte	0x00
	.type		__unnamed_2,@object
	.size		__unnamed_2,(__unnamed_3 - __unnamed_2)
__unnamed_2:
        /* <DEDUP_REMOVED lines=26> */
	.type		__unnamed_3,@object
	.size		__unnamed_3,(.L_3 - __unnamed_3)
__unnamed_3:
        /* <DEDUP_REMOVED lines=41> */
.L_3:


//--------------------- .nv.shared._ZN7cutlass13device_kernelINS_4gemm6kernel13GemmUniversalIN4cute5tupleIJiiiiEEENS1_10collective13CollectiveMmaINS1_35MainloopSm100TmaUmmaWarpSpecializedILi4ELi2ELi4ENS5_IJNS4_1CILi1EEESB_SB_EEEEENS5_IJNSA_ILi64EEENSA_ILi256EEENSA_ILi128EEEEEEaNS5_IJlSB_lEEEaSI_NS4_8TiledMMAINS4_8MMA_AtomIJNS4_15SM100_MMA_S8_SSIaaiLi64ELi256ELNS4_4UMMA5MajorE0ELSN_0ELNSM_8SaturateE0EEEEEENS4_6LayoutISC_NS5_IJNSA_ILi0EEESS_SS_EEEEENS5_IJNS4_10UnderscoreESV_SV_EEEEENS4_13SM90_TMA_LOADENS4_14ComposedLayoutINS4_7SwizzleILi3ELi4ELi3EEENS4_18smem_ptr_flag_bitsILi8EEENSR_INS5_IJNSA_ILi8EEESG_EEENS5_IJSG_SB_EEEEEEEvNS4_8identityESY_S18_vS19_EENS_8epilogue10collective18CollectiveEpilogueINS1B_23Sm100TmaWarpSpecializedILi4ELi2ELi32ELb0ELb0EEEJSH_NS5_IJNSR_ISE_SB_EES1G_EEEaSI_aSI_NS1B_6fusion15FusionCallbacksIS1F_NS1I_17LinearCombinationIaiaiLNS_15FloatRoundStyleE2EEESH_S1H_JEEENS4_5SM1004TMEM4LOAD26SM100_TMEM_LOAD_16dp32b32xESY_NSZ_INS10_ILi2ELi4ELi3EEES13_NSR_INS5_IJS14_SE_EEENS5_IJSE_SB_EEEEEEENS4_39AutoVectorizingCopyWithAssumedAlignmentILi128EEENS4_14SM90_TMA_STOREES1W_S1Y_S1Y_EEEvvEEEEvNT_6ParamsE --------------------------
	.section	.nv.shared._ZN7cutlass13device_kernelINS_4gemm6kernel13GemmUniversalIN4cute5tupleIJiiiiEEENS1_10collective13CollectiveMmaINS1_35MainloopSm100TmaUmmaWarpSpecializedILi4ELi2ELi4ENS5_IJNS4_1CILi1EEESB_SB_EEEEENS5_IJNSA_ILi64EEENSA_ILi256EEENSA_ILi128EEEEEEaNS5_IJlSB_lEEEaSI_NS4_8TiledMMAINS4_8MMA_AtomIJNS4_15SM100_MMA_S8_SSIaaiLi64ELi256ELNS4_4UMMA5MajorE0ELSN_0ELNSM_8SaturateE0EEEEEENS4_6LayoutISC_NS5_IJNSA_ILi0EEESS_SS_EEEEENS5_IJNS4_10UnderscoreESV_SV_EEEEENS4_13SM90_TMA_LOADENS4_14ComposedLayoutINS4_7SwizzleILi3ELi4ELi3EEENS4_18smem_ptr_flag_bitsILi8EEENSR_INS5_IJNSA_ILi8EEESG_EEENS5_IJSG_SB_EEEEEEEvNS4_8identityESY_S18_vS19_EENS_8epilogue10collective18CollectiveEpilogueINS1B_23Sm100TmaWarpSpecializedILi4ELi2ELi32ELb0ELb0EEEJSH_NS5_IJNSR_ISE_SB_EES1G_EEEaSI_aSI_NS1B_6fusion15FusionCallbacksIS1F_NS1I_17LinearCombinationIaiaiLNS_15FloatRoundStyleE2EEESH_S1H_JEEENS4_5SM1004TMEM4LOAD26SM100_TMEM_LOAD_16dp32b32xESY_NSZ_INS10_ILi2ELi4ELi3EEES13_NSR_INS5_IJS14_SE_EEENS5_IJSE_SB_EEEEEEENS4_39AutoVectorizingCopyWithAssumedAlignmentILi128EEENS4_14SM90_TMA_STOREES1W_S1Y_S1Y_EEEvvEEEEvNT_6ParamsE,"aw",@nobits
	.sectionflags	@""
	.align	16
	.zero		1024


//--------------------- .nv.shared.reserved.0     --------------------------
	.section	.nv.shared.reserved.0,"aw",@nobits
	.weak		__nv_reservedSMEM_offset_0_alias
	.size		__nv_reservedSMEM_offset_0_alias, 0, 64
	.other		__nv_reservedSMEM_offset_0_alias,@"STO_CUDA_RESERVED_SHARED STV_DEFAULT"
__nv_reservedSMEM_offset_0_alias:
	.zero		0
.nv.shared.reserved.0:
	.zero		64
	.weak		__nv_reservedSMEM_tcgen05_partition
	.type		__nv_reservedSMEM_tcgen05_partition,@object
	.size		__nv_reservedSMEM_tcgen05_partition,(.L_0 - __nv_reservedSMEM_tcgen05_partition)
__nv_reservedSMEM_tcgen05_partition:
	.zero		32
.L_0:


//--------------------- .nv.global                --------------------------
	.section	.nv.global,"aw",@nobits
.nv.global:
	.type		_ZN40_INTERNAL_60ebf26c_4_k_cu_fec92192_325524cute1_E,@object
	.size		_ZN40_INTERNAL_60ebf26c_4_k_cu_fec92192_325524cute1_E,(_ZN40_INTERNAL_60ebf26c_4_k_cu_fec92192_325524cuda3std3__45__cpo6cbeginE - _ZN40_INTERNAL_60ebf26c_4_k_cu_fec92192_325524cute1_E)
_ZN40_INTERNAL_60ebf26c_4_k_cu_fec92192_325524cute1_E:
	.zero		1
	.type		_ZN40_INTERNAL_60ebf26c_4_k_cu_fec92192_325524cuda3std3__45__cpo6cbeginE,@object
	.size		_ZN40_INTERNAL_60ebf26c_4_k_cu_fec92192_325524cuda3std3__45__cpo6cbeginE,(_ZN40_INTERNAL_60ebf26c_4_k_cu_fec92192_325524cuda3std3__48in_placeE - _ZN40_INTERNAL_60ebf26c_4_k_cu_fec92192_325524cuda3std3__45__cpo6cbeginE)
_ZN40_INTERNAL_60ebf26c_4_k_cu_fec92192_325524cuda3std3__45__cpo6cbeginE:
	.zero		1
	.type		_ZN40_INTERNAL_60ebf26c_4_k_cu_fec92192_325524cuda3std3__48in_placeE,@object
	.size		_ZN40_INTERNAL_60ebf26c_4_k_cu_fec92192_325524cuda3std3__48in_placeE,(_ZN40_INTERNAL_60ebf26c_4_k_cu_fec92192_325524cuda3std6ranges3__45__cpo9iter_moveE - _ZN40_INTERNAL_60ebf26c_4_k_cu_fec92192_325524cuda3std3__48in_placeE)
_ZN40_INTERNAL_60ebf26c_4_k_cu_fec92192_325524cuda3std3__48in_placeE:
	.zero		1
	.type		_ZN40_INTERNAL_60ebf26c_4_k_cu_fec92192_325524cuda3std6ranges3__45__cpo9iter_moveE,@object
	.size		_ZN40_INTERNAL_60ebf26c_4_k_cu_fec92192_325524cuda3std6ranges3__45__cpo9iter_moveE,(_ZN40_INTERNAL_60ebf26c_4_k_cu_fec92192_325524cuda3std3__45__cpo5beginE - _ZN40_INTERNAL_60ebf26c_4_k_cu_fec92192_325524cuda3std6ranges3__45__cpo9iter_moveE)
_ZN40_INTERNAL_60ebf26c_4_k_cu_fec92192_325524cuda3std6ranges3__45__cpo9iter_moveE:
	.zero		1
	.type		_ZN40_INTERNAL_60ebf26c_4_k_cu_fec92192_325524cuda3std3__45__cpo5beginE,@object
	.size		_ZN40_INTERNAL_60ebf26c_4_k_cu_fec92192_325524cuda3std3__45__cpo5beginE,(_ZN40_INTERNAL_60ebf26c_4_k_cu_fec92192_325524cuda3std3__442_GLOBAL__N__60ebf26c_4_k_cu_fec92192_325526ignoreE - _ZN40_INTERNAL_60ebf26c_4_k_cu_fec92192_325524cuda3std3__45__cpo5beginE)
_ZN40_INTERNAL_60ebf26c_4_k_cu_fec92192_325524cuda3std3__45__cpo5beginE:
	.zero		1
	.type		_ZN40_INTERNAL_60ebf26c_4_k_cu_fec92192_325524cuda3std3__442_GLOBAL__N__60ebf26c_4_k_cu_fec92192_325526ignoreE,@object
	.size		_ZN40_INTERNAL_60ebf26c_4_k_cu_fec92192_325524cuda3std3__442_GLOBAL__N__60ebf26c_4_k_cu_fec92192_325526ignoreE,(_ZN40_INTERNAL_60ebf26c_4_k_cu_fec92192_325524cute7productE - _ZN40_INTERNAL_60ebf26c_4_k_cu_fec92192_325524cuda3std3__442_GLOBAL__N__60ebf26c_4_k_cu_fec92192_325526ignoreE)
_ZN40_INTERNAL_60ebf26c_4_k_cu_fec92192_325524cuda3std3__442_GLOBAL__N__60ebf26c_4_k_cu_fec92192_325526ignoreE:
	.zero		1
	.type		_ZN40_INTERNAL_60ebf26c_4_k_cu_fec92192_325524cute7productE,@object
	.size		_ZN40_INTERNAL_60ebf26c_4_k_cu_fec92192_325524cute7productE,(_ZN40_INTERNAL_60ebf26c_4_k_cu_fec92192_325524cuda3std3__45__cpo3endE - _ZN40_INTERNAL_60ebf26c_4_k_cu_fec92192_325524cute7productE)
_ZN40_INTERNAL_60ebf26c_4_k_cu_fec92192_325524cute7productE:
	.zero		1
	.type		_ZN40_INTERNAL_60ebf26c_4_k_cu_fec92192_325524cuda3std3__45__cpo3endE,@object
	.size		_ZN40_INTERNAL_60ebf26c_4_k_cu_fec92192_325524cuda3std3__45__cpo3endE,(_ZN40_INTERNAL_60ebf26c_4_k_cu_fec92192_325524cuda3std3__419piecewise_constructE - _ZN40_INTERNAL_60ebf26c_4_k_cu_fec92192_325524cuda3std3__45__cpo3endE)
_ZN40_INTERNAL_60ebf26c_4_k_cu_fec92192_325524cuda3std3__45__cpo3endE:
	.zero		1
	.type		_ZN40_INTERNAL_60ebf26c_4_k_cu_fec92192_325524cuda3std3__419piecewise_constructE,@object
	.size		_ZN40_INTERNAL_60ebf26c_4_k_cu_fec92192_325524cuda3std3__419piecewise_constructE,(_ZN40_INTERNAL_60ebf26c_4_k_cu_fec92192_325524cuda3std3__45__cpo4cendE - _ZN40_INTERNAL_60ebf26c_4_k_cu_fec92192_325524cuda3std3__419piecewise_constructE)
_ZN40_INTERNAL_60ebf26c_4_k_cu_fec92192_325524cuda3std3__419piecewise_constructE:
	.zero		1
	.type		_ZN40_INTERNAL_60ebf26c_4_k_cu_fec92192_325524cuda3std3__45__cpo4cendE,@object
	.size		_ZN40_INTERNAL_60ebf26c_4_k_cu_fec92192_325524cuda3std3__45__cpo4cendE,(_ZN40_INTERNAL_60ebf26c_4_k_cu_fec92192_325524cuda3std6ranges3__45__cpo4swapE - _ZN40_INTERNAL_60ebf26c_4_k_cu_fec92192_325524cuda3std3__45__cpo4cendE)
_ZN40_INTERNAL_60ebf26c_4_k_cu_fec92192_325524cuda3std3__45__cpo4cendE:
	.zero		1
	.type		_ZN40_INTERNAL_60ebf26c_4_k_cu_fec92192_325524cuda3std6ranges3__45__cpo4swapE,@object
	.size		_ZN40_INTERNAL_60ebf26c_4_k_cu_fec92192_325524cuda3std6ranges3__45__cpo4swapE,(.L_11 - _ZN40_INTERNAL_60ebf26c_4_k_cu_fec92192_325524cuda3std6ranges3__45__cpo4swapE)
_ZN40_INTERNAL_60ebf26c_4_k_cu_fec92192_325524cuda3std6ranges3__45__cpo4swapE:
	.zero		1
.L_11:


//--------------------- .nv.constant0._ZN7cutlass13device_kernelINS_4gemm6kernel13GemmUniversalIN4cute5tupleIJiiiiEEENS1_10collective13CollectiveMmaINS1_35MainloopSm100TmaUmmaWarpSpecializedILi4ELi2ELi4ENS5_IJNS4_1CILi1EEESB_SB_EEEEENS5_IJNSA_ILi64EEENSA_ILi256EEENSA_ILi128EEEEEEaNS5_IJlSB_lEEEaSI_NS4_8TiledMMAINS4_8MMA_AtomIJNS4_15SM100_MMA_S8_SSIaaiLi64ELi256ELNS4_4UMMA5MajorE0ELSN_0ELNSM_8SaturateE0EEEEEENS4_6LayoutISC_NS5_IJNSA_ILi0EEESS_SS_EEEEENS5_IJNS4_10UnderscoreESV_SV_EEEEENS4_13SM90_TMA_LOADENS4_14ComposedLayoutINS4_7SwizzleILi3ELi4ELi3EEENS4_18smem_ptr_flag_bitsILi8EEENSR_INS5_IJNSA_ILi8EEESG_EEENS5_IJSG_SB_EEEEEEEvNS4_8identityESY_S18_vS19_EENS_8epilogue10collective18CollectiveEpilogueINS1B_23Sm100TmaWarpSpecializedILi4ELi2ELi32ELb0ELb0EEEJSH_NS5_IJNSR_ISE_SB_EES1G_EEEaSI_aSI_NS1B_6fusion15FusionCallbacksIS1F_NS1I_17LinearCombinationIaiaiLNS_15FloatRoundStyleE2EEESH_S1H_JEEENS4_5SM1004TMEM4LOAD26SM100_TMEM_LOAD_16dp32b32xESY_NSZ_INS10_ILi2ELi4ELi3EEES13_NSR_INS5_IJS14_SE_EEENS5_IJSE_SB_EEEEEEENS4_39AutoVectorizingCopyWithAssumedAlignmentILi128EEENS4_14SM90_TMA_STOREES1W_S1Y_S1Y_EEEvvEEEEvNT_6ParamsE --------------------------
	.section	.nv.constant0._ZN7cutlass13device_kernelINS_4gemm6kernel13GemmUniversalIN4cute5tupleIJiiiiEEENS1_10collective13CollectiveMmaINS1_35MainloopSm100TmaUmmaWarpSpecializedILi4ELi2ELi4ENS5_IJNS4_1CILi1EEESB_SB_EEEEENS5_IJNSA_ILi64EEENSA_ILi256EEENSA_ILi128EEEEEEaNS5_IJlSB_lEEEaSI_NS4_8TiledMMAINS4_8MMA_AtomIJNS4_15SM100_MMA_S8_SSIaaiLi64ELi256ELNS4_4UMMA5MajorE0ELSN_0ELNSM_8SaturateE0EEEEEENS4_6LayoutISC_NS5_IJNSA_ILi0EEESS_SS_EEEEENS5_IJNS4_10UnderscoreESV_SV_EEEEENS4_13SM90_TMA_LOADENS4_14ComposedLayoutINS4_7SwizzleILi3ELi4ELi3EEENS4_18smem_ptr_flag_bitsILi8EEENSR_INS5_IJNSA_ILi8EEESG_EEENS5_IJSG_SB_EEEEEEEvNS4_8identityESY_S18_vS19_EENS_8epilogue10collective18CollectiveEpilogueINS1B_23Sm100TmaWarpSpecializedILi4ELi2ELi32ELb0ELb0EEEJSH_NS5_IJNSR_ISE_SB_EES1G_EEEaSI_aSI_NS1B_6fusion15FusionCallbacksIS1F_NS1I_17LinearCombinationIaiaiLNS_15FloatRoundStyleE2EEESH_S1H_JEEENS4_5SM1004TMEM4LOAD26SM100_TMEM_LOAD_16dp32b32xESY_NSZ_INS10_ILi2ELi4ELi3EEES13_NSR_INS5_IJS14_SE_EEENS5_IJSE_SB_EEEEEEENS4_39AutoVectorizingCopyWithAssumedAlignmentILi128EEENS4_14SM90_TMA_STOREES1W_S1Y_S1Y_EEEvvEEEEvNT_6ParamsE,"a",@progbits
	.sectionflags	@""
	.align	4
.nv.constant0._ZN7cutlass13device_kernelINS_4gemm6kernel13GemmUniversalIN4cute5tupleIJiiiiEEENS1_10collective13CollectiveMmaINS1_35MainloopSm100TmaUmmaWarpSpecializedILi4ELi2ELi4ENS5_IJNS4_1CILi1EEESB_SB_EEEEENS5_IJNSA_ILi64EEENSA_ILi256EEENSA_ILi128EEEEEEaNS5_IJlSB_lEEEaSI_NS4_8TiledMMAINS4_8MMA_AtomIJNS4_15SM100_MMA_S8_SSIaaiLi64ELi256ELNS4_4UMMA5MajorE0ELSN_0ELNSM_8SaturateE0EEEEEENS4_6LayoutISC_NS5_IJNSA_ILi0EEESS_SS_EEEEENS5_IJNS4_10UnderscoreESV_SV_EEEEENS4_13SM90_TMA_LOADENS4_14ComposedLayoutINS4_7SwizzleILi3ELi4ELi3EEENS4_18smem_ptr_flag_bitsILi8EEENSR_INS5_IJNSA_ILi8EEESG_EEENS5_IJSG_SB_EEEEEEEvNS4_8identityESY_S18_vS19_EENS_8epilogue10collective18CollectiveEpilogueINS1B_23Sm100TmaWarpSpecializedILi4ELi2ELi32ELb0ELb0EEEJSH_NS5_IJNSR_ISE_SB_EES1G_EEEaSI_aSI_NS1B_6fusion15FusionCallbacksIS1F_NS1I_17LinearCombinationIaiaiLNS_15FloatRoundStyleE2EEESH_S1H_JEEENS4_5SM1004TMEM4LOAD26SM100_TMEM_LOAD_16dp32b32xESY_NSZ_INS10_ILi2ELi4ELi3EEES13_NSR_INS5_IJS14_SE_EEENS5_IJSE_SB_EEEEEEENS4_39AutoVectorizingCopyWithAssumedAlignmentILi128EEENS4_14SM90_TMA_STOREES1W_S1Y_S1Y_EEEvvEEEEvNT_6ParamsE:
	.zero		2944


//--------------------- SYMBOLS --------------------------

	.type		.nv.reservedSmem.offset0,@object
	.size		.nv.reservedSmem.offset0,0x4
	.type		.nv.reservedSmem.cap,@object
	.size		.nv.reservedSmem.cap,0x4
	.type		__assertfail,@function
